//
// Generated by NVIDIA NVVM Compiler
//
// Compiler Build ID: CL-36424714
// Cuda compilation tools, release 13.0, V13.0.88
// Based on NVVM 20.0.0
//

.version 9.0
.target sm_100
.address_size 64

	// .globl	_Z12analyze_treeP5Boardi
.const .align 1 .b8 bad_board[32];
.global .align 1 .b8 outputBoard[32];
// _ZZ6expandP5BoardS0_iE1B has been demoted

.visible .entry _Z12analyze_treeP5Boardi(
	.param .u64 .ptr .align 1 _Z12analyze_treeP5Boardi_param_0,
	.param .u32 _Z12analyze_treeP5Boardi_param_1
)
{


	ret;

}
	// .globl	_Z6expandP5BoardS0_i
.visible .entry _Z6expandP5BoardS0_i(
	.param .u64 .ptr .align 1 _Z6expandP5BoardS0_i_param_0,
	.param .u64 .ptr .align 1 _Z6expandP5BoardS0_i_param_1,
	.param .u32 _Z6expandP5BoardS0_i_param_2
)
{
	.local .align 1 .b8 	__local_depot1[64];
	.reg .b64 	%SP;
	.reg .b64 	%SPL;
	.reg .pred 	%p<179>;
	.reg .b16 	%rs<4491>;
	.reg .b32 	%r<344>;
	.reg .b64 	%rd<370>;
	// demoted variable
	.shared .align 1 .b8 _ZZ6expandP5BoardS0_iE1B[15872];
	mov.u64 	%SPL, __local_depot1;
	ld.param.u64 	%rd20, [_Z6expandP5BoardS0_i_param_0];
	ld.param.u32 	%r86, [_Z6expandP5BoardS0_i_param_2];
	add.u64 	%rd1, %SPL, 0;
	add.u64 	%rd2, %SPL, 32;
	add.u64 	%rd3, %SPL, 0;
	add.u64 	%rd4, %SPL, 32;
	mov.u32 	%r1, %tid.x;
	mov.u32 	%r87, %ctaid.x;
	mov.u32 	%r88, %ctaid.y;
	mov.u32 	%r89, %nctaid.x;
	mad.lo.s32 	%r2, %r88, %r89, %r87;
	setp.ge.u32 	%p13, %r2, %r86;
	setp.ne.s32 	%p14, %r1, 0;
	shl.b32 	%r90, %r1, 5;
	mov.u32 	%r91, _ZZ6expandP5BoardS0_iE1B;
	add.s32 	%r3, %r91, %r90;
	or.pred  	%p15, %p14, %p13;
	@%p15 bra 	$L__BB1_2;
	cvta.to.global.u64 	%rd26, %rd20;
	mul.wide.u32 	%rd27, %r2, 32;
	add.s64 	%rd28, %rd26, %rd27;
	ld.global.u8 	%rs1667, [%rd28];
	ld.global.u8 	%rs1668, [%rd28+1];
	ld.global.u8 	%rs1669, [%rd28+2];
	ld.global.u8 	%rs1670, [%rd28+3];
	ld.global.u8 	%rs1671, [%rd28+4];
	ld.global.u8 	%rs1672, [%rd28+5];
	ld.global.u8 	%rs1673, [%rd28+6];
	ld.global.u8 	%rs1674, [%rd28+7];
	ld.global.u8 	%rs1675, [%rd28+8];
	ld.global.u8 	%rs1676, [%rd28+9];
	ld.global.u8 	%rs1677, [%rd28+10];
	ld.global.u8 	%rs1678, [%rd28+11];
	ld.global.u8 	%rs1679, [%rd28+12];
	ld.global.u8 	%rs1680, [%rd28+13];
	ld.global.u8 	%rs1681, [%rd28+14];
	ld.global.u8 	%rs1682, [%rd28+15];
	ld.global.u8 	%rs1683, [%rd28+16];
	ld.global.u8 	%rs1684, [%rd28+17];
	ld.global.u8 	%rs1685, [%rd28+18];
	ld.global.u8 	%rs1686, [%rd28+19];
	ld.global.u8 	%rs1687, [%rd28+20];
	ld.global.u8 	%rs1688, [%rd28+21];
	ld.global.u8 	%rs1689, [%rd28+22];
	ld.global.u8 	%rs1690, [%rd28+23];
	ld.global.u8 	%rs1691, [%rd28+24];
	ld.global.u8 	%rs1692, [%rd28+25];
	ld.global.u8 	%rs1693, [%rd28+26];
	ld.global.u8 	%rs1694, [%rd28+27];
	ld.global.u8 	%rs1695, [%rd28+28];
	ld.global.u8 	%rs1696, [%rd28+29];
	ld.global.u8 	%rs1697, [%rd28+30];
	ld.global.u8 	%rs1698, [%rd28+31];
	st.shared.u8 	[_ZZ6expandP5BoardS0_iE1B], %rs1667;
	st.shared.u8 	[_ZZ6expandP5BoardS0_iE1B+1], %rs1668;
	st.shared.u8 	[_ZZ6expandP5BoardS0_iE1B+2], %rs1669;
	st.shared.u8 	[_ZZ6expandP5BoardS0_iE1B+3], %rs1670;
	st.shared.u8 	[_ZZ6expandP5BoardS0_iE1B+4], %rs1671;
	st.shared.u8 	[_ZZ6expandP5BoardS0_iE1B+5], %rs1672;
	st.shared.u8 	[_ZZ6expandP5BoardS0_iE1B+6], %rs1673;
	st.shared.u8 	[_ZZ6expandP5BoardS0_iE1B+7], %rs1674;
	st.shared.u8 	[_ZZ6expandP5BoardS0_iE1B+8], %rs1675;
	st.shared.u8 	[_ZZ6expandP5BoardS0_iE1B+9], %rs1676;
	st.shared.u8 	[_ZZ6expandP5BoardS0_iE1B+10], %rs1677;
	st.shared.u8 	[_ZZ6expandP5BoardS0_iE1B+11], %rs1678;
	st.shared.u8 	[_ZZ6expandP5BoardS0_iE1B+12], %rs1679;
	st.shared.u8 	[_ZZ6expandP5BoardS0_iE1B+13], %rs1680;
	st.shared.u8 	[_ZZ6expandP5BoardS0_iE1B+14], %rs1681;
	st.shared.u8 	[_ZZ6expandP5BoardS0_iE1B+15], %rs1682;
	st.shared.u8 	[_ZZ6expandP5BoardS0_iE1B+16], %rs1683;
	st.shared.u8 	[_ZZ6expandP5BoardS0_iE1B+17], %rs1684;
	st.shared.u8 	[_ZZ6expandP5BoardS0_iE1B+18], %rs1685;
	st.shared.u8 	[_ZZ6expandP5BoardS0_iE1B+19], %rs1686;
	st.shared.u8 	[_ZZ6expandP5BoardS0_iE1B+20], %rs1687;
	st.shared.u8 	[_ZZ6expandP5BoardS0_iE1B+21], %rs1688;
	st.shared.u8 	[_ZZ6expandP5BoardS0_iE1B+22], %rs1689;
	st.shared.u8 	[_ZZ6expandP5BoardS0_iE1B+23], %rs1690;
	st.shared.u8 	[_ZZ6expandP5BoardS0_iE1B+24], %rs1691;
	st.shared.u8 	[_ZZ6expandP5BoardS0_iE1B+25], %rs1692;
	st.shared.u8 	[_ZZ6expandP5BoardS0_iE1B+26], %rs1693;
	st.shared.u8 	[_ZZ6expandP5BoardS0_iE1B+27], %rs1694;
	st.shared.u8 	[_ZZ6expandP5BoardS0_iE1B+28], %rs1695;
	st.shared.u8 	[_ZZ6expandP5BoardS0_iE1B+29], %rs1696;
	st.shared.u8 	[_ZZ6expandP5BoardS0_iE1B+30], %rs1697;
	st.shared.u8 	[_ZZ6expandP5BoardS0_iE1B+31], %rs1698;
	bra.uni 	$L__BB1_4;
$L__BB1_2:
	ld.param.u32 	%r302, [_Z6expandP5BoardS0_i_param_2];
	setp.ge.u32 	%p16, %r2, %r302;
	setp.gt.u32 	%p17, %r1, 495;
	or.pred  	%p18, %p16, %p17;
	@%p18 bra 	$L__BB1_4;
	ld.const.u8 	%rs1635, [bad_board];
	ld.const.u8 	%rs1636, [bad_board+1];
	ld.const.u8 	%rs1637, [bad_board+2];
	ld.const.u8 	%rs1638, [bad_board+3];
	ld.const.u8 	%rs1639, [bad_board+4];
	ld.const.u8 	%rs1640, [bad_board+5];
	ld.const.u8 	%rs1641, [bad_board+6];
	ld.const.u8 	%rs1642, [bad_board+7];
	ld.const.u8 	%rs1643, [bad_board+8];
	ld.const.u8 	%rs1644, [bad_board+9];
	ld.const.u8 	%rs1645, [bad_board+10];
	ld.const.u8 	%rs1646, [bad_board+11];
	ld.const.u8 	%rs1647, [bad_board+12];
	ld.const.u8 	%rs1648, [bad_board+13];
	ld.const.u8 	%rs1649, [bad_board+14];
	ld.const.u8 	%rs1650, [bad_board+15];
	ld.const.u8 	%rs1651, [bad_board+16];
	ld.const.u8 	%rs1652, [bad_board+17];
	ld.const.u8 	%rs1653, [bad_board+18];
	ld.const.u8 	%rs1654, [bad_board+19];
	ld.const.u8 	%rs1655, [bad_board+20];
	ld.const.u8 	%rs1656, [bad_board+21];
	ld.const.u8 	%rs1657, [bad_board+22];
	ld.const.u8 	%rs1658, [bad_board+23];
	ld.const.u8 	%rs1659, [bad_board+24];
	ld.const.u8 	%rs1660, [bad_board+25];
	ld.const.u8 	%rs1661, [bad_board+26];
	ld.const.u8 	%rs1662, [bad_board+27];
	ld.const.u8 	%rs1663, [bad_board+28];
	ld.const.u8 	%rs1664, [bad_board+29];
	ld.const.u8 	%rs1665, [bad_board+30];
	ld.const.u8 	%rs1666, [bad_board+31];
	st.shared.u8 	[%r3], %rs1635;
	st.shared.u8 	[%r3+1], %rs1636;
	st.shared.u8 	[%r3+2], %rs1637;
	st.shared.u8 	[%r3+3], %rs1638;
	st.shared.u8 	[%r3+4], %rs1639;
	st.shared.u8 	[%r3+5], %rs1640;
	st.shared.u8 	[%r3+6], %rs1641;
	st.shared.u8 	[%r3+7], %rs1642;
	st.shared.u8 	[%r3+8], %rs1643;
	st.shared.u8 	[%r3+9], %rs1644;
	st.shared.u8 	[%r3+10], %rs1645;
	st.shared.u8 	[%r3+11], %rs1646;
	st.shared.u8 	[%r3+12], %rs1647;
	st.shared.u8 	[%r3+13], %rs1648;
	st.shared.u8 	[%r3+14], %rs1649;
	st.shared.u8 	[%r3+15], %rs1650;
	st.shared.u8 	[%r3+16], %rs1651;
	st.shared.u8 	[%r3+17], %rs1652;
	st.shared.u8 	[%r3+18], %rs1653;
	st.shared.u8 	[%r3+19], %rs1654;
	st.shared.u8 	[%r3+20], %rs1655;
	st.shared.u8 	[%r3+21], %rs1656;
	st.shared.u8 	[%r3+22], %rs1657;
	st.shared.u8 	[%r3+23], %rs1658;
	st.shared.u8 	[%r3+24], %rs1659;
	st.shared.u8 	[%r3+25], %rs1660;
	st.shared.u8 	[%r3+26], %rs1661;
	st.shared.u8 	[%r3+27], %rs1662;
	st.shared.u8 	[%r3+28], %rs1663;
	st.shared.u8 	[%r3+29], %rs1664;
	st.shared.u8 	[%r3+30], %rs1665;
	st.shared.u8 	[%r3+31], %rs1666;
$L__BB1_4:
	setp.ne.s32 	%p19, %r1, 0;
	bar.sync 	0;
	@%p19 bra 	$L__BB1_79;
	ld.shared.u8 	%rs3178, [_ZZ6expandP5BoardS0_iE1B];
	ld.shared.u8 	%rs3177, [_ZZ6expandP5BoardS0_iE1B+1];
	ld.shared.u8 	%rs3176, [_ZZ6expandP5BoardS0_iE1B+2];
	ld.shared.u8 	%rs3175, [_ZZ6expandP5BoardS0_iE1B+3];
	ld.shared.u8 	%rs3174, [_ZZ6expandP5BoardS0_iE1B+4];
	ld.shared.u8 	%rs3173, [_ZZ6expandP5BoardS0_iE1B+5];
	ld.shared.u8 	%rs3172, [_ZZ6expandP5BoardS0_iE1B+6];
	ld.shared.u8 	%rs3171, [_ZZ6expandP5BoardS0_iE1B+7];
	ld.shared.u8 	%rs3170, [_ZZ6expandP5BoardS0_iE1B+8];
	ld.shared.u8 	%rs3169, [_ZZ6expandP5BoardS0_iE1B+9];
	ld.shared.u8 	%rs3168, [_ZZ6expandP5BoardS0_iE1B+10];
	ld.shared.u8 	%rs3167, [_ZZ6expandP5BoardS0_iE1B+11];
	ld.shared.u8 	%rs3166, [_ZZ6expandP5BoardS0_iE1B+12];
	ld.shared.u8 	%rs3165, [_ZZ6expandP5BoardS0_iE1B+13];
	ld.shared.u8 	%rs3164, [_ZZ6expandP5BoardS0_iE1B+14];
	ld.shared.u8 	%rs3163, [_ZZ6expandP5BoardS0_iE1B+15];
	ld.shared.u8 	%rs3162, [_ZZ6expandP5BoardS0_iE1B+16];
	ld.shared.u8 	%rs3161, [_ZZ6expandP5BoardS0_iE1B+17];
	ld.shared.u8 	%rs3160, [_ZZ6expandP5BoardS0_iE1B+18];
	ld.shared.u8 	%rs3159, [_ZZ6expandP5BoardS0_iE1B+19];
	ld.shared.u8 	%rs3158, [_ZZ6expandP5BoardS0_iE1B+20];
	ld.shared.u8 	%rs3157, [_ZZ6expandP5BoardS0_iE1B+21];
	ld.shared.u8 	%rs3156, [_ZZ6expandP5BoardS0_iE1B+22];
	ld.shared.u8 	%rs3155, [_ZZ6expandP5BoardS0_iE1B+23];
	ld.shared.u8 	%rs3154, [_ZZ6expandP5BoardS0_iE1B+24];
	ld.shared.u8 	%rs3153, [_ZZ6expandP5BoardS0_iE1B+25];
	ld.shared.u8 	%rs3152, [_ZZ6expandP5BoardS0_iE1B+26];
	ld.shared.u8 	%rs3151, [_ZZ6expandP5BoardS0_iE1B+27];
	ld.shared.u8 	%rs3150, [_ZZ6expandP5BoardS0_iE1B+28];
	ld.shared.u8 	%rs3149, [_ZZ6expandP5BoardS0_iE1B+29];
	ld.shared.u8 	%rs3148, [_ZZ6expandP5BoardS0_iE1B+30];
	ld.shared.u8 	%rs3147, [_ZZ6expandP5BoardS0_iE1B+31];
	st.local.u8 	[%rd3], %rs3178;
	st.local.u8 	[%rd3+1], %rs3177;
	st.local.u8 	[%rd3+2], %rs3176;
	st.local.u8 	[%rd3+3], %rs3175;
	st.local.u8 	[%rd3+4], %rs3174;
	st.local.u8 	[%rd3+5], %rs3173;
	st.local.u8 	[%rd3+6], %rs3172;
	st.local.u8 	[%rd3+7], %rs3171;
	st.local.u8 	[%rd3+8], %rs3170;
	st.local.u8 	[%rd3+9], %rs3169;
	st.local.u8 	[%rd3+10], %rs3168;
	st.local.u8 	[%rd3+11], %rs3167;
	st.local.u8 	[%rd3+12], %rs3166;
	st.local.u8 	[%rd3+13], %rs3165;
	st.local.u8 	[%rd3+14], %rs3164;
	st.local.u8 	[%rd3+15], %rs3163;
	st.local.u8 	[%rd3+16], %rs3162;
	st.local.u8 	[%rd3+17], %rs3161;
	st.local.u8 	[%rd3+18], %rs3160;
	st.local.u8 	[%rd3+19], %rs3159;
	st.local.u8 	[%rd3+20], %rs3158;
	st.local.u8 	[%rd3+21], %rs3157;
	st.local.u8 	[%rd3+22], %rs3156;
	st.local.u8 	[%rd3+23], %rs3155;
	st.local.u8 	[%rd3+24], %rs3154;
	st.local.u8 	[%rd3+25], %rs3153;
	st.local.u8 	[%rd3+26], %rs3152;
	st.local.u8 	[%rd3+27], %rs3151;
	st.local.u8 	[%rd3+28], %rs3150;
	st.local.u8 	[%rd3+29], %rs3149;
	st.local.u8 	[%rd3+30], %rs3148;
	st.local.u8 	[%rd3+31], %rs3147;
	st.local.u8 	[%rd4], %rs3178;
	st.local.u8 	[%rd4+1], %rs3177;
	st.local.u8 	[%rd4+2], %rs3176;
	st.local.u8 	[%rd4+3], %rs3175;
	st.local.u8 	[%rd4+4], %rs3174;
	st.local.u8 	[%rd4+5], %rs3173;
	st.local.u8 	[%rd4+6], %rs3172;
	st.local.u8 	[%rd4+7], %rs3171;
	st.local.u8 	[%rd4+8], %rs3170;
	st.local.u8 	[%rd4+9], %rs3169;
	st.local.u8 	[%rd4+10], %rs3168;
	st.local.u8 	[%rd4+11], %rs3167;
	st.local.u8 	[%rd4+12], %rs3166;
	st.local.u8 	[%rd4+13], %rs3165;
	st.local.u8 	[%rd4+14], %rs3164;
	st.local.u8 	[%rd4+15], %rs3163;
	st.local.u8 	[%rd4+16], %rs3162;
	st.local.u8 	[%rd4+17], %rs3161;
	st.local.u8 	[%rd4+18], %rs3160;
	st.local.u8 	[%rd4+19], %rs3159;
	st.local.u8 	[%rd4+20], %rs3158;
	st.local.u8 	[%rd4+21], %rs3157;
	st.local.u8 	[%rd4+22], %rs3156;
	st.local.u8 	[%rd4+23], %rs3155;
	st.local.u8 	[%rd4+24], %rs3154;
	st.local.u8 	[%rd4+25], %rs3153;
	st.local.u8 	[%rd4+26], %rs3152;
	st.local.u8 	[%rd4+27], %rs3151;
	st.local.u8 	[%rd4+28], %rs3150;
	st.local.u8 	[%rd4+29], %rs3149;
	st.local.u8 	[%rd4+30], %rs3148;
	st.local.u8 	[%rd4+31], %rs3147;
	mov.b32 	%r315, 0;
	mov.u32 	%r306, %r315;
$L__BB1_6:
	add.s32 	%r6, %r306, 1;
	mov.b32 	%r307, 0;
	mul.wide.u32 	%rd30, %r306, 8;
	add.s64 	%rd31, %rd3, %rd30;
	add.s64 	%rd33, %rd4, %rd30;
$L__BB1_7:
	cvt.u64.u32 	%rd29, %r307;
	add.s64 	%rd5, %rd31, %rd29;
	ld.local.u8 	%rs97, [%rd5];
	or.b16  	%rs1699, %rs97, 2;
	setp.eq.s16 	%p20, %rs1699, 3;
	@%p20 bra 	$L__BB1_8;
	bra.uni 	$L__BB1_48;
$L__BB1_8:
	setp.eq.s32 	%p21, %r306, 3;
	and.b32  	%r95, %r307, 1;
	setp.eq.b32 	%p22, %r95, 1;
	setp.lt.u32 	%p23, %r307, 6;
	and.pred  	%p1, %p22, %p23;
	not.pred 	%p24, %p1;
	or.pred  	%p25, %p21, %p24;
	@%p25 bra 	$L__BB1_11;
	ld.local.u8 	%rs1700, [%rd5+9];
	setp.ne.s16 	%p26, %rs1700, 0;
	@%p26 bra 	$L__BB1_11;
	add.s64 	%rd35, %rd33, %rd29;
	ld.local.u8 	%rs1701, [%rd35];
	st.local.u8 	[%rd35+9], %rs1701;
	mov.b16 	%rs1702, 0;
	st.local.u8 	[%rd35], %rs1702;
	mad.lo.s32 	%r97, %r315, 704, %r91;
	ld.local.u8 	%rs1703, [%rd4];
	ld.local.u8 	%rs1704, [%rd4+1];
	ld.local.u8 	%rs1705, [%rd4+2];
	ld.local.u8 	%rs1706, [%rd4+3];
	ld.local.u8 	%rs1707, [%rd4+4];
	ld.local.u8 	%rs1708, [%rd4+5];
	ld.local.u8 	%rs1709, [%rd4+6];
	ld.local.u8 	%rs1710, [%rd4+7];
	ld.local.u8 	%rs1711, [%rd4+8];
	ld.local.u8 	%rs1712, [%rd4+9];
	ld.local.u8 	%rs1713, [%rd4+10];
	ld.local.u8 	%rs1714, [%rd4+11];
	ld.local.u8 	%rs1715, [%rd4+12];
	ld.local.u8 	%rs1716, [%rd4+13];
	ld.local.u8 	%rs1717, [%rd4+14];
	ld.local.u8 	%rs1718, [%rd4+15];
	ld.local.u8 	%rs1719, [%rd4+16];
	ld.local.u8 	%rs1720, [%rd4+17];
	ld.local.u8 	%rs1721, [%rd4+18];
	ld.local.u8 	%rs1722, [%rd4+19];
	ld.local.u8 	%rs1723, [%rd4+20];
	ld.local.u8 	%rs1724, [%rd4+21];
	ld.local.u8 	%rs1725, [%rd4+22];
	ld.local.u8 	%rs1726, [%rd4+23];
	ld.local.u8 	%rs1727, [%rd4+24];
	ld.local.u8 	%rs1728, [%rd4+25];
	ld.local.u8 	%rs1729, [%rd4+26];
	ld.local.u8 	%rs1730, [%rd4+27];
	ld.local.u8 	%rs1731, [%rd4+28];
	ld.local.u8 	%rs1732, [%rd4+29];
	ld.local.u8 	%rs1733, [%rd4+30];
	ld.local.u8 	%rs1734, [%rd4+31];
	st.shared.u8 	[%r97], %rs1703;
	st.shared.u8 	[%r97+1], %rs1704;
	st.shared.u8 	[%r97+2], %rs1705;
	st.shared.u8 	[%r97+3], %rs1706;
	st.shared.u8 	[%r97+4], %rs1707;
	st.shared.u8 	[%r97+5], %rs1708;
	st.shared.u8 	[%r97+6], %rs1709;
	st.shared.u8 	[%r97+7], %rs1710;
	st.shared.u8 	[%r97+8], %rs1711;
	st.shared.u8 	[%r97+9], %rs1712;
	st.shared.u8 	[%r97+10], %rs1713;
	st.shared.u8 	[%r97+11], %rs1714;
	st.shared.u8 	[%r97+12], %rs1715;
	st.shared.u8 	[%r97+13], %rs1716;
	st.shared.u8 	[%r97+14], %rs1717;
	st.shared.u8 	[%r97+15], %rs1718;
	st.shared.u8 	[%r97+16], %rs1719;
	st.shared.u8 	[%r97+17], %rs1720;
	st.shared.u8 	[%r97+18], %rs1721;
	st.shared.u8 	[%r97+19], %rs1722;
	st.shared.u8 	[%r97+20], %rs1723;
	st.shared.u8 	[%r97+21], %rs1724;
	st.shared.u8 	[%r97+22], %rs1725;
	st.shared.u8 	[%r97+23], %rs1726;
	st.shared.u8 	[%r97+24], %rs1727;
	st.shared.u8 	[%r97+25], %rs1728;
	st.shared.u8 	[%r97+26], %rs1729;
	st.shared.u8 	[%r97+27], %rs1730;
	st.shared.u8 	[%r97+28], %rs1731;
	st.shared.u8 	[%r97+29], %rs1732;
	st.shared.u8 	[%r97+30], %rs1733;
	st.shared.u8 	[%r97+31], %rs1734;
	add.s32 	%r315, %r315, 1;
	st.local.u8 	[%rd4], %rs3178;
	st.local.u8 	[%rd4+1], %rs3177;
	st.local.u8 	[%rd4+2], %rs3176;
	st.local.u8 	[%rd4+3], %rs3175;
	st.local.u8 	[%rd4+4], %rs3174;
	st.local.u8 	[%rd4+5], %rs3173;
	st.local.u8 	[%rd4+6], %rs3172;
	st.local.u8 	[%rd4+7], %rs3171;
	st.local.u8 	[%rd4+8], %rs3170;
	st.local.u8 	[%rd4+9], %rs3169;
	st.local.u8 	[%rd4+10], %rs3168;
	st.local.u8 	[%rd4+11], %rs3167;
	st.local.u8 	[%rd4+12], %rs3166;
	st.local.u8 	[%rd4+13], %rs3165;
	st.local.u8 	[%rd4+14], %rs3164;
	st.local.u8 	[%rd4+15], %rs3163;
	st.local.u8 	[%rd4+16], %rs3162;
	st.local.u8 	[%rd4+17], %rs3161;
	st.local.u8 	[%rd4+18], %rs3160;
	st.local.u8 	[%rd4+19], %rs3159;
	st.local.u8 	[%rd4+20], %rs3158;
	st.local.u8 	[%rd4+21], %rs3157;
	st.local.u8 	[%rd4+22], %rs3156;
	st.local.u8 	[%rd4+23], %rs3155;
	st.local.u8 	[%rd4+24], %rs3154;
	st.local.u8 	[%rd4+25], %rs3153;
	st.local.u8 	[%rd4+26], %rs3152;
	st.local.u8 	[%rd4+27], %rs3151;
	st.local.u8 	[%rd4+28], %rs3150;
	st.local.u8 	[%rd4+29], %rs3149;
	st.local.u8 	[%rd4+30], %rs3148;
	st.local.u8 	[%rd4+31], %rs3147;
$L__BB1_11:
	@%p24 bra 	$L__BB1_14;
	ld.local.u8 	%rs1735, [%rd5+1];
	setp.ne.s16 	%p28, %rs1735, 0;
	@%p28 bra 	$L__BB1_14;
	add.s64 	%rd43, %rd33, %rd29;
	ld.local.u8 	%rs1736, [%rd43];
	st.local.u8 	[%rd43+1], %rs1736;
	mov.b16 	%rs1737, 0;
	st.local.u8 	[%rd43], %rs1737;
	mad.lo.s32 	%r99, %r315, 704, %r91;
	ld.local.u8 	%rs1738, [%rd4];
	ld.local.u8 	%rs1739, [%rd4+1];
	ld.local.u8 	%rs1740, [%rd4+2];
	ld.local.u8 	%rs1741, [%rd4+3];
	ld.local.u8 	%rs1742, [%rd4+4];
	ld.local.u8 	%rs1743, [%rd4+5];
	ld.local.u8 	%rs1744, [%rd4+6];
	ld.local.u8 	%rs1745, [%rd4+7];
	ld.local.u8 	%rs1746, [%rd4+8];
	ld.local.u8 	%rs1747, [%rd4+9];
	ld.local.u8 	%rs1748, [%rd4+10];
	ld.local.u8 	%rs1749, [%rd4+11];
	ld.local.u8 	%rs1750, [%rd4+12];
	ld.local.u8 	%rs1751, [%rd4+13];
	ld.local.u8 	%rs1752, [%rd4+14];
	ld.local.u8 	%rs1753, [%rd4+15];
	ld.local.u8 	%rs1754, [%rd4+16];
	ld.local.u8 	%rs1755, [%rd4+17];
	ld.local.u8 	%rs1756, [%rd4+18];
	ld.local.u8 	%rs1757, [%rd4+19];
	ld.local.u8 	%rs1758, [%rd4+20];
	ld.local.u8 	%rs1759, [%rd4+21];
	ld.local.u8 	%rs1760, [%rd4+22];
	ld.local.u8 	%rs1761, [%rd4+23];
	ld.local.u8 	%rs1762, [%rd4+24];
	ld.local.u8 	%rs1763, [%rd4+25];
	ld.local.u8 	%rs1764, [%rd4+26];
	ld.local.u8 	%rs1765, [%rd4+27];
	ld.local.u8 	%rs1766, [%rd4+28];
	ld.local.u8 	%rs1767, [%rd4+29];
	ld.local.u8 	%rs1768, [%rd4+30];
	ld.local.u8 	%rs1769, [%rd4+31];
	st.shared.u8 	[%r99], %rs1738;
	st.shared.u8 	[%r99+1], %rs1739;
	st.shared.u8 	[%r99+2], %rs1740;
	st.shared.u8 	[%r99+3], %rs1741;
	st.shared.u8 	[%r99+4], %rs1742;
	st.shared.u8 	[%r99+5], %rs1743;
	st.shared.u8 	[%r99+6], %rs1744;
	st.shared.u8 	[%r99+7], %rs1745;
	st.shared.u8 	[%r99+8], %rs1746;
	st.shared.u8 	[%r99+9], %rs1747;
	st.shared.u8 	[%r99+10], %rs1748;
	st.shared.u8 	[%r99+11], %rs1749;
	st.shared.u8 	[%r99+12], %rs1750;
	st.shared.u8 	[%r99+13], %rs1751;
	st.shared.u8 	[%r99+14], %rs1752;
	st.shared.u8 	[%r99+15], %rs1753;
	st.shared.u8 	[%r99+16], %rs1754;
	st.shared.u8 	[%r99+17], %rs1755;
	st.shared.u8 	[%r99+18], %rs1756;
	st.shared.u8 	[%r99+19], %rs1757;
	st.shared.u8 	[%r99+20], %rs1758;
	st.shared.u8 	[%r99+21], %rs1759;
	st.shared.u8 	[%r99+22], %rs1760;
	st.shared.u8 	[%r99+23], %rs1761;
	st.shared.u8 	[%r99+24], %rs1762;
	st.shared.u8 	[%r99+25], %rs1763;
	st.shared.u8 	[%r99+26], %rs1764;
	st.shared.u8 	[%r99+27], %rs1765;
	st.shared.u8 	[%r99+28], %rs1766;
	st.shared.u8 	[%r99+29], %rs1767;
	st.shared.u8 	[%r99+30], %rs1768;
	st.shared.u8 	[%r99+31], %rs1769;
	add.s32 	%r315, %r315, 1;
	st.local.u8 	[%rd4], %rs3178;
	st.local.u8 	[%rd4+1], %rs3177;
	st.local.u8 	[%rd4+2], %rs3176;
	st.local.u8 	[%rd4+3], %rs3175;
	st.local.u8 	[%rd4+4], %rs3174;
	st.local.u8 	[%rd4+5], %rs3173;
	st.local.u8 	[%rd4+6], %rs3172;
	st.local.u8 	[%rd4+7], %rs3171;
	st.local.u8 	[%rd4+8], %rs3170;
	st.local.u8 	[%rd4+9], %rs3169;
	st.local.u8 	[%rd4+10], %rs3168;
	st.local.u8 	[%rd4+11], %rs3167;
	st.local.u8 	[%rd4+12], %rs3166;
	st.local.u8 	[%rd4+13], %rs3165;
	st.local.u8 	[%rd4+14], %rs3164;
	st.local.u8 	[%rd4+15], %rs3163;
	st.local.u8 	[%rd4+16], %rs3162;
	st.local.u8 	[%rd4+17], %rs3161;
	st.local.u8 	[%rd4+18], %rs3160;
	st.local.u8 	[%rd4+19], %rs3159;
	st.local.u8 	[%rd4+20], %rs3158;
	st.local.u8 	[%rd4+21], %rs3157;
	st.local.u8 	[%rd4+22], %rs3156;
	st.local.u8 	[%rd4+23], %rs3155;
	st.local.u8 	[%rd4+24], %rs3154;
	st.local.u8 	[%rd4+25], %rs3153;
	st.local.u8 	[%rd4+26], %rs3152;
	st.local.u8 	[%rd4+27], %rs3151;
	st.local.u8 	[%rd4+28], %rs3150;
	st.local.u8 	[%rd4+29], %rs3149;
	st.local.u8 	[%rd4+30], %rs3148;
	st.local.u8 	[%rd4+31], %rs3147;
$L__BB1_14:
	add.s64 	%rd7, %rd33, %rd29;
	setp.eq.s32 	%p29, %r306, 0;
	setp.eq.b32 	%p30, %r95, 1;
	or.pred  	%p31, %p29, %p30;
	@%p31 bra 	$L__BB1_20;
	ld.local.u8 	%rs1844, [%rd5+-7];
	setp.ne.s16 	%p41, %rs1844, 0;
	@%p41 bra 	$L__BB1_21;
	setp.ne.s32 	%p42, %r307, 6;
	@%p42 bra 	$L__BB1_18;
	mov.b16 	%rs1846, 3;
	st.local.u8 	[%rd33+-1], %rs1846;
	bra.uni 	$L__BB1_19;
$L__BB1_18:
	ld.local.u8 	%rs1845, [%rd7];
	st.local.u8 	[%rd7+-7], %rs1845;
$L__BB1_19:
	mov.b16 	%rs1847, 0;
	st.local.u8 	[%rd7], %rs1847;
	mov.u32 	%r104, _ZZ6expandP5BoardS0_iE1B;
	mad.lo.s32 	%r105, %r315, 704, %r104;
	ld.local.u8 	%rs1848, [%rd4];
	ld.local.u8 	%rs1849, [%rd4+1];
	ld.local.u8 	%rs1850, [%rd4+2];
	ld.local.u8 	%rs1851, [%rd4+3];
	ld.local.u8 	%rs1852, [%rd4+4];
	ld.local.u8 	%rs1853, [%rd4+5];
	ld.local.u8 	%rs1854, [%rd4+6];
	ld.local.u8 	%rs1855, [%rd4+7];
	ld.local.u8 	%rs1856, [%rd4+8];
	ld.local.u8 	%rs1857, [%rd4+9];
	ld.local.u8 	%rs1858, [%rd4+10];
	ld.local.u8 	%rs1859, [%rd4+11];
	ld.local.u8 	%rs1860, [%rd4+12];
	ld.local.u8 	%rs1861, [%rd4+13];
	ld.local.u8 	%rs1862, [%rd4+14];
	ld.local.u8 	%rs1863, [%rd4+15];
	ld.local.u8 	%rs1864, [%rd4+16];
	ld.local.u8 	%rs1865, [%rd4+17];
	ld.local.u8 	%rs1866, [%rd4+18];
	ld.local.u8 	%rs1867, [%rd4+19];
	ld.local.u8 	%rs1868, [%rd4+20];
	ld.local.u8 	%rs1869, [%rd4+21];
	ld.local.u8 	%rs1870, [%rd4+22];
	ld.local.u8 	%rs1871, [%rd4+23];
	ld.local.u8 	%rs1872, [%rd4+24];
	ld.local.u8 	%rs1873, [%rd4+25];
	ld.local.u8 	%rs1874, [%rd4+26];
	ld.local.u8 	%rs1875, [%rd4+27];
	ld.local.u8 	%rs1876, [%rd4+28];
	ld.local.u8 	%rs1877, [%rd4+29];
	ld.local.u8 	%rs1878, [%rd4+30];
	ld.local.u8 	%rs1879, [%rd4+31];
	st.shared.u8 	[%r105], %rs1848;
	st.shared.u8 	[%r105+1], %rs1849;
	st.shared.u8 	[%r105+2], %rs1850;
	st.shared.u8 	[%r105+3], %rs1851;
	st.shared.u8 	[%r105+4], %rs1852;
	st.shared.u8 	[%r105+5], %rs1853;
	st.shared.u8 	[%r105+6], %rs1854;
	st.shared.u8 	[%r105+7], %rs1855;
	st.shared.u8 	[%r105+8], %rs1856;
	st.shared.u8 	[%r105+9], %rs1857;
	st.shared.u8 	[%r105+10], %rs1858;
	st.shared.u8 	[%r105+11], %rs1859;
	st.shared.u8 	[%r105+12], %rs1860;
	st.shared.u8 	[%r105+13], %rs1861;
	st.shared.u8 	[%r105+14], %rs1862;
	st.shared.u8 	[%r105+15], %rs1863;
	st.shared.u8 	[%r105+16], %rs1864;
	st.shared.u8 	[%r105+17], %rs1865;
	st.shared.u8 	[%r105+18], %rs1866;
	st.shared.u8 	[%r105+19], %rs1867;
	st.shared.u8 	[%r105+20], %rs1868;
	st.shared.u8 	[%r105+21], %rs1869;
	st.shared.u8 	[%r105+22], %rs1870;
	st.shared.u8 	[%r105+23], %rs1871;
	st.shared.u8 	[%r105+24], %rs1872;
	st.shared.u8 	[%r105+25], %rs1873;
	st.shared.u8 	[%r105+26], %rs1874;
	st.shared.u8 	[%r105+27], %rs1875;
	st.shared.u8 	[%r105+28], %rs1876;
	st.shared.u8 	[%r105+29], %rs1877;
	st.shared.u8 	[%r105+30], %rs1878;
	st.shared.u8 	[%r105+31], %rs1879;
	add.s32 	%r315, %r315, 1;
	st.local.u8 	[%rd4], %rs3178;
	st.local.u8 	[%rd4+1], %rs3177;
	st.local.u8 	[%rd4+2], %rs3176;
	st.local.u8 	[%rd4+3], %rs3175;
	st.local.u8 	[%rd4+4], %rs3174;
	st.local.u8 	[%rd4+5], %rs3173;
	st.local.u8 	[%rd4+6], %rs3172;
	st.local.u8 	[%rd4+7], %rs3171;
	st.local.u8 	[%rd4+8], %rs3170;
	st.local.u8 	[%rd4+9], %rs3169;
	st.local.u8 	[%rd4+10], %rs3168;
	st.local.u8 	[%rd4+11], %rs3167;
	st.local.u8 	[%rd4+12], %rs3166;
	st.local.u8 	[%rd4+13], %rs3165;
	st.local.u8 	[%rd4+14], %rs3164;
	st.local.u8 	[%rd4+15], %rs3163;
	st.local.u8 	[%rd4+16], %rs3162;
	st.local.u8 	[%rd4+17], %rs3161;
	st.local.u8 	[%rd4+18], %rs3160;
	st.local.u8 	[%rd4+19], %rs3159;
	st.local.u8 	[%rd4+20], %rs3158;
	st.local.u8 	[%rd4+21], %rs3157;
	st.local.u8 	[%rd4+22], %rs3156;
	st.local.u8 	[%rd4+23], %rs3155;
	st.local.u8 	[%rd4+24], %rs3154;
	st.local.u8 	[%rd4+25], %rs3153;
	st.local.u8 	[%rd4+26], %rs3152;
	st.local.u8 	[%rd4+27], %rs3151;
	st.local.u8 	[%rd4+28], %rs3150;
	st.local.u8 	[%rd4+29], %rs3149;
	st.local.u8 	[%rd4+30], %rs3148;
	st.local.u8 	[%rd4+31], %rs3147;
	bra.uni 	$L__BB1_21;
$L__BB1_20:
	setp.ne.s32 	%p32, %r95, 0;
	@%p32 bra 	$L__BB1_26;
$L__BB1_21:
	ld.local.u8 	%rs1880, [%rd5+1];
	setp.ne.s16 	%p43, %rs1880, 0;
	@%p43 bra 	$L__BB1_40;
	setp.ne.s32 	%p44, %r307, 6;
	@%p44 bra 	$L__BB1_24;
	mov.b16 	%rs1882, 3;
	st.local.u8 	[%rd33+7], %rs1882;
	bra.uni 	$L__BB1_25;
$L__BB1_24:
	ld.local.u8 	%rs1881, [%rd7];
	st.local.u8 	[%rd7+1], %rs1881;
$L__BB1_25:
	mov.b16 	%rs1883, 0;
	st.local.u8 	[%rd7], %rs1883;
	mov.u32 	%r106, _ZZ6expandP5BoardS0_iE1B;
	mad.lo.s32 	%r107, %r315, 704, %r106;
	ld.local.u8 	%rs1884, [%rd4];
	ld.local.u8 	%rs1885, [%rd4+1];
	ld.local.u8 	%rs1886, [%rd4+2];
	ld.local.u8 	%rs1887, [%rd4+3];
	ld.local.u8 	%rs1888, [%rd4+4];
	ld.local.u8 	%rs1889, [%rd4+5];
	ld.local.u8 	%rs1890, [%rd4+6];
	ld.local.u8 	%rs1891, [%rd4+7];
	ld.local.u8 	%rs1892, [%rd4+8];
	ld.local.u8 	%rs1893, [%rd4+9];
	ld.local.u8 	%rs1894, [%rd4+10];
	ld.local.u8 	%rs1895, [%rd4+11];
	ld.local.u8 	%rs1896, [%rd4+12];
	ld.local.u8 	%rs1897, [%rd4+13];
	ld.local.u8 	%rs1898, [%rd4+14];
	ld.local.u8 	%rs1899, [%rd4+15];
	ld.local.u8 	%rs1900, [%rd4+16];
	ld.local.u8 	%rs1901, [%rd4+17];
	ld.local.u8 	%rs1902, [%rd4+18];
	ld.local.u8 	%rs1903, [%rd4+19];
	ld.local.u8 	%rs1904, [%rd4+20];
	ld.local.u8 	%rs1905, [%rd4+21];
	ld.local.u8 	%rs1906, [%rd4+22];
	ld.local.u8 	%rs1907, [%rd4+23];
	ld.local.u8 	%rs1908, [%rd4+24];
	ld.local.u8 	%rs1909, [%rd4+25];
	ld.local.u8 	%rs1910, [%rd4+26];
	ld.local.u8 	%rs1911, [%rd4+27];
	ld.local.u8 	%rs1912, [%rd4+28];
	ld.local.u8 	%rs1913, [%rd4+29];
	ld.local.u8 	%rs1914, [%rd4+30];
	ld.local.u8 	%rs1915, [%rd4+31];
	st.shared.u8 	[%r107], %rs1884;
	st.shared.u8 	[%r107+1], %rs1885;
	st.shared.u8 	[%r107+2], %rs1886;
	st.shared.u8 	[%r107+3], %rs1887;
	st.shared.u8 	[%r107+4], %rs1888;
	st.shared.u8 	[%r107+5], %rs1889;
	st.shared.u8 	[%r107+6], %rs1890;
	st.shared.u8 	[%r107+7], %rs1891;
	st.shared.u8 	[%r107+8], %rs1892;
	st.shared.u8 	[%r107+9], %rs1893;
	st.shared.u8 	[%r107+10], %rs1894;
	st.shared.u8 	[%r107+11], %rs1895;
	st.shared.u8 	[%r107+12], %rs1896;
	st.shared.u8 	[%r107+13], %rs1897;
	st.shared.u8 	[%r107+14], %rs1898;
	st.shared.u8 	[%r107+15], %rs1899;
	st.shared.u8 	[%r107+16], %rs1900;
	st.shared.u8 	[%r107+17], %rs1901;
	st.shared.u8 	[%r107+18], %rs1902;
	st.shared.u8 	[%r107+19], %rs1903;
	st.shared.u8 	[%r107+20], %rs1904;
	st.shared.u8 	[%r107+21], %rs1905;
	st.shared.u8 	[%r107+22], %rs1906;
	st.shared.u8 	[%r107+23], %rs1907;
	st.shared.u8 	[%r107+24], %rs1908;
	st.shared.u8 	[%r107+25], %rs1909;
	st.shared.u8 	[%r107+26], %rs1910;
	st.shared.u8 	[%r107+27], %rs1911;
	st.shared.u8 	[%r107+28], %rs1912;
	st.shared.u8 	[%r107+29], %rs1913;
	st.shared.u8 	[%r107+30], %rs1914;
	st.shared.u8 	[%r107+31], %rs1915;
	add.s32 	%r315, %r315, 1;
	st.local.u8 	[%rd4], %rs3178;
	st.local.u8 	[%rd4+1], %rs3177;
	st.local.u8 	[%rd4+2], %rs3176;
	st.local.u8 	[%rd4+3], %rs3175;
	st.local.u8 	[%rd4+4], %rs3174;
	st.local.u8 	[%rd4+5], %rs3173;
	st.local.u8 	[%rd4+6], %rs3172;
	st.local.u8 	[%rd4+7], %rs3171;
	st.local.u8 	[%rd4+8], %rs3170;
	st.local.u8 	[%rd4+9], %rs3169;
	st.local.u8 	[%rd4+10], %rs3168;
	st.local.u8 	[%rd4+11], %rs3167;
	st.local.u8 	[%rd4+12], %rs3166;
	st.local.u8 	[%rd4+13], %rs3165;
	st.local.u8 	[%rd4+14], %rs3164;
	st.local.u8 	[%rd4+15], %rs3163;
	st.local.u8 	[%rd4+16], %rs3162;
	st.local.u8 	[%rd4+17], %rs3161;
	st.local.u8 	[%rd4+18], %rs3160;
	st.local.u8 	[%rd4+19], %rs3159;
	st.local.u8 	[%rd4+20], %rs3158;
	st.local.u8 	[%rd4+21], %rs3157;
	st.local.u8 	[%rd4+22], %rs3156;
	st.local.u8 	[%rd4+23], %rs3155;
	st.local.u8 	[%rd4+24], %rs3154;
	st.local.u8 	[%rd4+25], %rs3153;
	st.local.u8 	[%rd4+26], %rs3152;
	st.local.u8 	[%rd4+27], %rs3151;
	st.local.u8 	[%rd4+28], %rs3150;
	st.local.u8 	[%rd4+29], %rs3149;
	st.local.u8 	[%rd4+30], %rs3148;
	st.local.u8 	[%rd4+31], %rs3147;
	bra.uni 	$L__BB1_40;
$L__BB1_26:
	setp.eq.s32 	%p33, %r306, 3;
	@%p33 bra 	$L__BB1_33;
	ld.local.u8 	%rs1770, [%rd5+9];
	setp.lt.u16 	%p34, %rs1770, 5;
	@%p34 bra 	$L__BB1_33;
	ld.local.u8 	%rs1771, [%rd5+10];
	setp.ne.s16 	%p35, %rs1771, 0;
	@%p35 bra 	$L__BB1_33;
	setp.eq.s32 	%p36, %r307, 5;
	@%p36 bra 	$L__BB1_31;
	ld.local.u8 	%rs1772, [%rd7];
	st.local.u8 	[%rd7+10], %rs1772;
	bra.uni 	$L__BB1_32;
$L__BB1_31:
	mov.b16 	%rs1773, 3;
	st.local.u8 	[%rd33+15], %rs1773;
$L__BB1_32:
	mov.b16 	%rs1774, 0;
	st.local.u8 	[%rd7], %rs1774;
	st.local.u8 	[%rd7+9], %rs1774;
	mov.u32 	%r100, _ZZ6expandP5BoardS0_iE1B;
	mad.lo.s32 	%r101, %r315, 704, %r100;
	ld.local.u8 	%rs1775, [%rd4];
	ld.local.u8 	%rs1776, [%rd4+1];
	ld.local.u8 	%rs1777, [%rd4+2];
	ld.local.u8 	%rs1778, [%rd4+3];
	ld.local.u8 	%rs1779, [%rd4+4];
	ld.local.u8 	%rs1780, [%rd4+5];
	ld.local.u8 	%rs1781, [%rd4+6];
	ld.local.u8 	%rs1782, [%rd4+7];
	ld.local.u8 	%rs1783, [%rd4+8];
	ld.local.u8 	%rs1784, [%rd4+9];
	ld.local.u8 	%rs1785, [%rd4+10];
	ld.local.u8 	%rs1786, [%rd4+11];
	ld.local.u8 	%rs1787, [%rd4+12];
	ld.local.u8 	%rs1788, [%rd4+13];
	ld.local.u8 	%rs1789, [%rd4+14];
	ld.local.u8 	%rs1790, [%rd4+15];
	ld.local.u8 	%rs1791, [%rd4+16];
	ld.local.u8 	%rs1792, [%rd4+17];
	ld.local.u8 	%rs1793, [%rd4+18];
	ld.local.u8 	%rs1794, [%rd4+19];
	ld.local.u8 	%rs1795, [%rd4+20];
	ld.local.u8 	%rs1796, [%rd4+21];
	ld.local.u8 	%rs1797, [%rd4+22];
	ld.local.u8 	%rs1798, [%rd4+23];
	ld.local.u8 	%rs1799, [%rd4+24];
	ld.local.u8 	%rs1800, [%rd4+25];
	ld.local.u8 	%rs1801, [%rd4+26];
	ld.local.u8 	%rs1802, [%rd4+27];
	ld.local.u8 	%rs1803, [%rd4+28];
	ld.local.u8 	%rs1804, [%rd4+29];
	ld.local.u8 	%rs1805, [%rd4+30];
	ld.local.u8 	%rs1806, [%rd4+31];
	st.shared.u8 	[%r101], %rs1775;
	st.shared.u8 	[%r101+1], %rs1776;
	st.shared.u8 	[%r101+2], %rs1777;
	st.shared.u8 	[%r101+3], %rs1778;
	st.shared.u8 	[%r101+4], %rs1779;
	st.shared.u8 	[%r101+5], %rs1780;
	st.shared.u8 	[%r101+6], %rs1781;
	st.shared.u8 	[%r101+7], %rs1782;
	st.shared.u8 	[%r101+8], %rs1783;
	st.shared.u8 	[%r101+9], %rs1784;
	st.shared.u8 	[%r101+10], %rs1785;
	st.shared.u8 	[%r101+11], %rs1786;
	st.shared.u8 	[%r101+12], %rs1787;
	st.shared.u8 	[%r101+13], %rs1788;
	st.shared.u8 	[%r101+14], %rs1789;
	st.shared.u8 	[%r101+15], %rs1790;
	st.shared.u8 	[%r101+16], %rs1791;
	st.shared.u8 	[%r101+17], %rs1792;
	st.shared.u8 	[%r101+18], %rs1793;
	st.shared.u8 	[%r101+19], %rs1794;
	st.shared.u8 	[%r101+20], %rs1795;
	st.shared.u8 	[%r101+21], %rs1796;
	st.shared.u8 	[%r101+22], %rs1797;
	st.shared.u8 	[%r101+23], %rs1798;
	st.shared.u8 	[%r101+24], %rs1799;
	st.shared.u8 	[%r101+25], %rs1800;
	st.shared.u8 	[%r101+26], %rs1801;
	st.shared.u8 	[%r101+27], %rs1802;
	st.shared.u8 	[%r101+28], %rs1803;
	st.shared.u8 	[%r101+29], %rs1804;
	st.shared.u8 	[%r101+30], %rs1805;
	st.shared.u8 	[%r101+31], %rs1806;
	add.s32 	%r315, %r315, 1;
	st.local.u8 	[%rd4], %rs3178;
	st.local.u8 	[%rd4+1], %rs3177;
	st.local.u8 	[%rd4+2], %rs3176;
	st.local.u8 	[%rd4+3], %rs3175;
	st.local.u8 	[%rd4+4], %rs3174;
	st.local.u8 	[%rd4+5], %rs3173;
	st.local.u8 	[%rd4+6], %rs3172;
	st.local.u8 	[%rd4+7], %rs3171;
	st.local.u8 	[%rd4+8], %rs3170;
	st.local.u8 	[%rd4+9], %rs3169;
	st.local.u8 	[%rd4+10], %rs3168;
	st.local.u8 	[%rd4+11], %rs3167;
	st.local.u8 	[%rd4+12], %rs3166;
	st.local.u8 	[%rd4+13], %rs3165;
	st.local.u8 	[%rd4+14], %rs3164;
	st.local.u8 	[%rd4+15], %rs3163;
	st.local.u8 	[%rd4+16], %rs3162;
	st.local.u8 	[%rd4+17], %rs3161;
	st.local.u8 	[%rd4+18], %rs3160;
	st.local.u8 	[%rd4+19], %rs3159;
	st.local.u8 	[%rd4+20], %rs3158;
	st.local.u8 	[%rd4+21], %rs3157;
	st.local.u8 	[%rd4+22], %rs3156;
	st.local.u8 	[%rd4+23], %rs3155;
	st.local.u8 	[%rd4+24], %rs3154;
	st.local.u8 	[%rd4+25], %rs3153;
	st.local.u8 	[%rd4+26], %rs3152;
	st.local.u8 	[%rd4+27], %rs3151;
	st.local.u8 	[%rd4+28], %rs3150;
	st.local.u8 	[%rd4+29], %rs3149;
	st.local.u8 	[%rd4+30], %rs3148;
	st.local.u8 	[%rd4+31], %rs3147;
$L__BB1_33:
	setp.eq.s32 	%p37, %r306, 0;
	@%p37 bra 	$L__BB1_40;
	ld.local.u8 	%rs1807, [%rd5+1];
	setp.lt.u16 	%p38, %rs1807, 5;
	@%p38 bra 	$L__BB1_40;
	ld.local.u8 	%rs1808, [%rd5+-6];
	setp.ne.s16 	%p39, %rs1808, 0;
	@%p39 bra 	$L__BB1_40;
	setp.eq.s32 	%p40, %r307, 5;
	@%p40 bra 	$L__BB1_38;
	ld.local.u8 	%rs1809, [%rd7];
	st.local.u8 	[%rd7+-6], %rs1809;
	bra.uni 	$L__BB1_39;
$L__BB1_38:
	mov.b16 	%rs1810, 3;
	st.local.u8 	[%rd33+15], %rs1810;
$L__BB1_39:
	mov.b16 	%rs1811, 0;
	st.local.u8 	[%rd7], %rs1811;
	st.local.u8 	[%rd7+1], %rs1811;
	mov.u32 	%r102, _ZZ6expandP5BoardS0_iE1B;
	mad.lo.s32 	%r103, %r315, 704, %r102;
	ld.local.u8 	%rs1812, [%rd4];
	ld.local.u8 	%rs1813, [%rd4+1];
	ld.local.u8 	%rs1814, [%rd4+2];
	ld.local.u8 	%rs1815, [%rd4+3];
	ld.local.u8 	%rs1816, [%rd4+4];
	ld.local.u8 	%rs1817, [%rd4+5];
	ld.local.u8 	%rs1818, [%rd4+6];
	ld.local.u8 	%rs1819, [%rd4+7];
	ld.local.u8 	%rs1820, [%rd4+8];
	ld.local.u8 	%rs1821, [%rd4+9];
	ld.local.u8 	%rs1822, [%rd4+10];
	ld.local.u8 	%rs1823, [%rd4+11];
	ld.local.u8 	%rs1824, [%rd4+12];
	ld.local.u8 	%rs1825, [%rd4+13];
	ld.local.u8 	%rs1826, [%rd4+14];
	ld.local.u8 	%rs1827, [%rd4+15];
	ld.local.u8 	%rs1828, [%rd4+16];
	ld.local.u8 	%rs1829, [%rd4+17];
	ld.local.u8 	%rs1830, [%rd4+18];
	ld.local.u8 	%rs1831, [%rd4+19];
	ld.local.u8 	%rs1832, [%rd4+20];
	ld.local.u8 	%rs1833, [%rd4+21];
	ld.local.u8 	%rs1834, [%rd4+22];
	ld.local.u8 	%rs1835, [%rd4+23];
	ld.local.u8 	%rs1836, [%rd4+24];
	ld.local.u8 	%rs1837, [%rd4+25];
	ld.local.u8 	%rs1838, [%rd4+26];
	ld.local.u8 	%rs1839, [%rd4+27];
	ld.local.u8 	%rs1840, [%rd4+28];
	ld.local.u8 	%rs1841, [%rd4+29];
	ld.local.u8 	%rs1842, [%rd4+30];
	ld.local.u8 	%rs1843, [%rd4+31];
	st.shared.u8 	[%r103], %rs1812;
	st.shared.u8 	[%r103+1], %rs1813;
	st.shared.u8 	[%r103+2], %rs1814;
	st.shared.u8 	[%r103+3], %rs1815;
	st.shared.u8 	[%r103+4], %rs1816;
	st.shared.u8 	[%r103+5], %rs1817;
	st.shared.u8 	[%r103+6], %rs1818;
	st.shared.u8 	[%r103+7], %rs1819;
	st.shared.u8 	[%r103+8], %rs1820;
	st.shared.u8 	[%r103+9], %rs1821;
	st.shared.u8 	[%r103+10], %rs1822;
	st.shared.u8 	[%r103+11], %rs1823;
	st.shared.u8 	[%r103+12], %rs1824;
	st.shared.u8 	[%r103+13], %rs1825;
	st.shared.u8 	[%r103+14], %rs1826;
	st.shared.u8 	[%r103+15], %rs1827;
	st.shared.u8 	[%r103+16], %rs1828;
	st.shared.u8 	[%r103+17], %rs1829;
	st.shared.u8 	[%r103+18], %rs1830;
	st.shared.u8 	[%r103+19], %rs1831;
	st.shared.u8 	[%r103+20], %rs1832;
	st.shared.u8 	[%r103+21], %rs1833;
	st.shared.u8 	[%r103+22], %rs1834;
	st.shared.u8 	[%r103+23], %rs1835;
	st.shared.u8 	[%r103+24], %rs1836;
	st.shared.u8 	[%r103+25], %rs1837;
	st.shared.u8 	[%r103+26], %rs1838;
	st.shared.u8 	[%r103+27], %rs1839;
	st.shared.u8 	[%r103+28], %rs1840;
	st.shared.u8 	[%r103+29], %rs1841;
	st.shared.u8 	[%r103+30], %rs1842;
	st.shared.u8 	[%r103+31], %rs1843;
	add.s32 	%r315, %r315, 1;
	st.local.u8 	[%rd4], %rs3178;
	st.local.u8 	[%rd4+1], %rs3177;
	st.local.u8 	[%rd4+2], %rs3176;
	st.local.u8 	[%rd4+3], %rs3175;
	st.local.u8 	[%rd4+4], %rs3174;
	st.local.u8 	[%rd4+5], %rs3173;
	st.local.u8 	[%rd4+6], %rs3172;
	st.local.u8 	[%rd4+7], %rs3171;
	st.local.u8 	[%rd4+8], %rs3170;
	st.local.u8 	[%rd4+9], %rs3169;
	st.local.u8 	[%rd4+10], %rs3168;
	st.local.u8 	[%rd4+11], %rs3167;
	st.local.u8 	[%rd4+12], %rs3166;
	st.local.u8 	[%rd4+13], %rs3165;
	st.local.u8 	[%rd4+14], %rs3164;
	st.local.u8 	[%rd4+15], %rs3163;
	st.local.u8 	[%rd4+16], %rs3162;
	st.local.u8 	[%rd4+17], %rs3161;
	st.local.u8 	[%rd4+18], %rs3160;
	st.local.u8 	[%rd4+19], %rs3159;
	st.local.u8 	[%rd4+20], %rs3158;
	st.local.u8 	[%rd4+21], %rs3157;
	st.local.u8 	[%rd4+22], %rs3156;
	st.local.u8 	[%rd4+23], %rs3155;
	st.local.u8 	[%rd4+24], %rs3154;
	st.local.u8 	[%rd4+25], %rs3153;
	st.local.u8 	[%rd4+26], %rs3152;
	st.local.u8 	[%rd4+27], %rs3151;
	st.local.u8 	[%rd4+28], %rs3150;
	st.local.u8 	[%rd4+29], %rs3149;
	st.local.u8 	[%rd4+30], %rs3148;
	st.local.u8 	[%rd4+31], %rs3147;
$L__BB1_40:
	setp.eq.b32 	%p45, %r95, 1;
	not.pred 	%p46, %p45;
	setp.eq.s32 	%p47, %r306, 0;
	setp.lt.u32 	%p48, %r307, 5;
	and.pred  	%p2, %p46, %p48;
	not.pred 	%p49, %p2;
	or.pred  	%p50, %p47, %p49;
	@%p50 bra 	$L__BB1_44;
	ld.local.u8 	%rs1916, [%rd5+-7];
	setp.lt.u16 	%p51, %rs1916, 5;
	@%p51 bra 	$L__BB1_44;
	ld.local.u8 	%rs1917, [%rd5+-6];
	setp.ne.s16 	%p52, %rs1917, 0;
	@%p52 bra 	$L__BB1_44;
	ld.local.u8 	%rs1918, [%rd7];
	st.local.u8 	[%rd7+-6], %rs1918;
	mov.b16 	%rs1919, 0;
	st.local.u8 	[%rd7], %rs1919;
	st.local.u8 	[%rd7+-7], %rs1919;
	mov.u32 	%r109, _ZZ6expandP5BoardS0_iE1B;
	mad.lo.s32 	%r110, %r315, 704, %r109;
	ld.local.u8 	%rs1920, [%rd4];
	ld.local.u8 	%rs1921, [%rd4+1];
	ld.local.u8 	%rs1922, [%rd4+2];
	ld.local.u8 	%rs1923, [%rd4+3];
	ld.local.u8 	%rs1924, [%rd4+4];
	ld.local.u8 	%rs1925, [%rd4+5];
	ld.local.u8 	%rs1926, [%rd4+6];
	ld.local.u8 	%rs1927, [%rd4+7];
	ld.local.u8 	%rs1928, [%rd4+8];
	ld.local.u8 	%rs1929, [%rd4+9];
	ld.local.u8 	%rs1930, [%rd4+10];
	ld.local.u8 	%rs1931, [%rd4+11];
	ld.local.u8 	%rs1932, [%rd4+12];
	ld.local.u8 	%rs1933, [%rd4+13];
	ld.local.u8 	%rs1934, [%rd4+14];
	ld.local.u8 	%rs1935, [%rd4+15];
	ld.local.u8 	%rs1936, [%rd4+16];
	ld.local.u8 	%rs1937, [%rd4+17];
	ld.local.u8 	%rs1938, [%rd4+18];
	ld.local.u8 	%rs1939, [%rd4+19];
	ld.local.u8 	%rs1940, [%rd4+20];
	ld.local.u8 	%rs1941, [%rd4+21];
	ld.local.u8 	%rs1942, [%rd4+22];
	ld.local.u8 	%rs1943, [%rd4+23];
	ld.local.u8 	%rs1944, [%rd4+24];
	ld.local.u8 	%rs1945, [%rd4+25];
	ld.local.u8 	%rs1946, [%rd4+26];
	ld.local.u8 	%rs1947, [%rd4+27];
	ld.local.u8 	%rs1948, [%rd4+28];
	ld.local.u8 	%rs1949, [%rd4+29];
	ld.local.u8 	%rs1950, [%rd4+30];
	ld.local.u8 	%rs1951, [%rd4+31];
	st.shared.u8 	[%r110], %rs1920;
	st.shared.u8 	[%r110+1], %rs1921;
	st.shared.u8 	[%r110+2], %rs1922;
	st.shared.u8 	[%r110+3], %rs1923;
	st.shared.u8 	[%r110+4], %rs1924;
	st.shared.u8 	[%r110+5], %rs1925;
	st.shared.u8 	[%r110+6], %rs1926;
	st.shared.u8 	[%r110+7], %rs1927;
	st.shared.u8 	[%r110+8], %rs1928;
	st.shared.u8 	[%r110+9], %rs1929;
	st.shared.u8 	[%r110+10], %rs1930;
	st.shared.u8 	[%r110+11], %rs1931;
	st.shared.u8 	[%r110+12], %rs1932;
	st.shared.u8 	[%r110+13], %rs1933;
	st.shared.u8 	[%r110+14], %rs1934;
	st.shared.u8 	[%r110+15], %rs1935;
	st.shared.u8 	[%r110+16], %rs1936;
	st.shared.u8 	[%r110+17], %rs1937;
	st.shared.u8 	[%r110+18], %rs1938;
	st.shared.u8 	[%r110+19], %rs1939;
	st.shared.u8 	[%r110+20], %rs1940;
	st.shared.u8 	[%r110+21], %rs1941;
	st.shared.u8 	[%r110+22], %rs1942;
	st.shared.u8 	[%r110+23], %rs1943;
	st.shared.u8 	[%r110+24], %rs1944;
	st.shared.u8 	[%r110+25], %rs1945;
	st.shared.u8 	[%r110+26], %rs1946;
	st.shared.u8 	[%r110+27], %rs1947;
	st.shared.u8 	[%r110+28], %rs1948;
	st.shared.u8 	[%r110+29], %rs1949;
	st.shared.u8 	[%r110+30], %rs1950;
	st.shared.u8 	[%r110+31], %rs1951;
	add.s32 	%r315, %r315, 1;
	st.local.u8 	[%rd4], %rs3178;
	st.local.u8 	[%rd4+1], %rs3177;
	st.local.u8 	[%rd4+2], %rs3176;
	st.local.u8 	[%rd4+3], %rs3175;
	st.local.u8 	[%rd4+4], %rs3174;
	st.local.u8 	[%rd4+5], %rs3173;
	st.local.u8 	[%rd4+6], %rs3172;
	st.local.u8 	[%rd4+7], %rs3171;
	st.local.u8 	[%rd4+8], %rs3170;
	st.local.u8 	[%rd4+9], %rs3169;
	st.local.u8 	[%rd4+10], %rs3168;
	st.local.u8 	[%rd4+11], %rs3167;
	st.local.u8 	[%rd4+12], %rs3166;
	st.local.u8 	[%rd4+13], %rs3165;
	st.local.u8 	[%rd4+14], %rs3164;
	st.local.u8 	[%rd4+15], %rs3163;
	st.local.u8 	[%rd4+16], %rs3162;
	st.local.u8 	[%rd4+17], %rs3161;
	st.local.u8 	[%rd4+18], %rs3160;
	st.local.u8 	[%rd4+19], %rs3159;
	st.local.u8 	[%rd4+20], %rs3158;
	st.local.u8 	[%rd4+21], %rs3157;
	st.local.u8 	[%rd4+22], %rs3156;
	st.local.u8 	[%rd4+23], %rs3155;
	st.local.u8 	[%rd4+24], %rs3154;
	st.local.u8 	[%rd4+25], %rs3153;
	st.local.u8 	[%rd4+26], %rs3152;
	st.local.u8 	[%rd4+27], %rs3151;
	st.local.u8 	[%rd4+28], %rs3150;
	st.local.u8 	[%rd4+29], %rs3149;
	st.local.u8 	[%rd4+30], %rs3148;
	st.local.u8 	[%rd4+31], %rs3147;
$L__BB1_44:
	@%p49 bra 	$L__BB1_48;
	ld.local.u8 	%rs1952, [%rd5+1];
	setp.lt.u16 	%p54, %rs1952, 5;
	@%p54 bra 	$L__BB1_48;
	ld.local.u8 	%rs1953, [%rd5+10];
	setp.ne.s16 	%p55, %rs1953, 0;
	@%p55 bra 	$L__BB1_48;
	ld.local.u8 	%rs1954, [%rd7];
	st.local.u8 	[%rd7+10], %rs1954;
	mov.b16 	%rs1955, 0;
	st.local.u8 	[%rd7], %rs1955;
	st.local.u8 	[%rd7+1], %rs1955;
	mov.u32 	%r111, _ZZ6expandP5BoardS0_iE1B;
	mad.lo.s32 	%r112, %r315, 704, %r111;
	ld.local.u8 	%rs1956, [%rd4];
	ld.local.u8 	%rs1957, [%rd4+1];
	ld.local.u8 	%rs1958, [%rd4+2];
	ld.local.u8 	%rs1959, [%rd4+3];
	ld.local.u8 	%rs1960, [%rd4+4];
	ld.local.u8 	%rs1961, [%rd4+5];
	ld.local.u8 	%rs1962, [%rd4+6];
	ld.local.u8 	%rs1963, [%rd4+7];
	ld.local.u8 	%rs1964, [%rd4+8];
	ld.local.u8 	%rs1965, [%rd4+9];
	ld.local.u8 	%rs1966, [%rd4+10];
	ld.local.u8 	%rs1967, [%rd4+11];
	ld.local.u8 	%rs1968, [%rd4+12];
	ld.local.u8 	%rs1969, [%rd4+13];
	ld.local.u8 	%rs1970, [%rd4+14];
	ld.local.u8 	%rs1971, [%rd4+15];
	ld.local.u8 	%rs1972, [%rd4+16];
	ld.local.u8 	%rs1973, [%rd4+17];
	ld.local.u8 	%rs1974, [%rd4+18];
	ld.local.u8 	%rs1975, [%rd4+19];
	ld.local.u8 	%rs1976, [%rd4+20];
	ld.local.u8 	%rs1977, [%rd4+21];
	ld.local.u8 	%rs1978, [%rd4+22];
	ld.local.u8 	%rs1979, [%rd4+23];
	ld.local.u8 	%rs1980, [%rd4+24];
	ld.local.u8 	%rs1981, [%rd4+25];
	ld.local.u8 	%rs1982, [%rd4+26];
	ld.local.u8 	%rs1983, [%rd4+27];
	ld.local.u8 	%rs1984, [%rd4+28];
	ld.local.u8 	%rs1985, [%rd4+29];
	ld.local.u8 	%rs1986, [%rd4+30];
	ld.local.u8 	%rs1987, [%rd4+31];
	st.shared.u8 	[%r112], %rs1956;
	st.shared.u8 	[%r112+1], %rs1957;
	st.shared.u8 	[%r112+2], %rs1958;
	st.shared.u8 	[%r112+3], %rs1959;
	st.shared.u8 	[%r112+4], %rs1960;
	st.shared.u8 	[%r112+5], %rs1961;
	st.shared.u8 	[%r112+6], %rs1962;
	st.shared.u8 	[%r112+7], %rs1963;
	st.shared.u8 	[%r112+8], %rs1964;
	st.shared.u8 	[%r112+9], %rs1965;
	st.shared.u8 	[%r112+10], %rs1966;
	st.shared.u8 	[%r112+11], %rs1967;
	st.shared.u8 	[%r112+12], %rs1968;
	st.shared.u8 	[%r112+13], %rs1969;
	st.shared.u8 	[%r112+14], %rs1970;
	st.shared.u8 	[%r112+15], %rs1971;
	st.shared.u8 	[%r112+16], %rs1972;
	st.shared.u8 	[%r112+17], %rs1973;
	st.shared.u8 	[%r112+18], %rs1974;
	st.shared.u8 	[%r112+19], %rs1975;
	st.shared.u8 	[%r112+20], %rs1976;
	st.shared.u8 	[%r112+21], %rs1977;
	st.shared.u8 	[%r112+22], %rs1978;
	st.shared.u8 	[%r112+23], %rs1979;
	st.shared.u8 	[%r112+24], %rs1980;
	st.shared.u8 	[%r112+25], %rs1981;
	st.shared.u8 	[%r112+26], %rs1982;
	st.shared.u8 	[%r112+27], %rs1983;
	st.shared.u8 	[%r112+28], %rs1984;
	st.shared.u8 	[%r112+29], %rs1985;
	st.shared.u8 	[%r112+30], %rs1986;
	st.shared.u8 	[%r112+31], %rs1987;
	add.s32 	%r315, %r315, 1;
	st.local.u8 	[%rd4], %rs3178;
	st.local.u8 	[%rd4+1], %rs3177;
	st.local.u8 	[%rd4+2], %rs3176;
	st.local.u8 	[%rd4+3], %rs3175;
	st.local.u8 	[%rd4+4], %rs3174;
	st.local.u8 	[%rd4+5], %rs3173;
	st.local.u8 	[%rd4+6], %rs3172;
	st.local.u8 	[%rd4+7], %rs3171;
	st.local.u8 	[%rd4+8], %rs3170;
	st.local.u8 	[%rd4+9], %rs3169;
	st.local.u8 	[%rd4+10], %rs3168;
	st.local.u8 	[%rd4+11], %rs3167;
	st.local.u8 	[%rd4+12], %rs3166;
	st.local.u8 	[%rd4+13], %rs3165;
	st.local.u8 	[%rd4+14], %rs3164;
	st.local.u8 	[%rd4+15], %rs3163;
	st.local.u8 	[%rd4+16], %rs3162;
	st.local.u8 	[%rd4+17], %rs3161;
	st.local.u8 	[%rd4+18], %rs3160;
	st.local.u8 	[%rd4+19], %rs3159;
	st.local.u8 	[%rd4+20], %rs3158;
	st.local.u8 	[%rd4+21], %rs3157;
	st.local.u8 	[%rd4+22], %rs3156;
	st.local.u8 	[%rd4+23], %rs3155;
	st.local.u8 	[%rd4+24], %rs3154;
	st.local.u8 	[%rd4+25], %rs3153;
	st.local.u8 	[%rd4+26], %rs3152;
	st.local.u8 	[%rd4+27], %rs3151;
	st.local.u8 	[%rd4+28], %rs3150;
	st.local.u8 	[%rd4+29], %rs3149;
	st.local.u8 	[%rd4+30], %rs3148;
	st.local.u8 	[%rd4+31], %rs3147;
$L__BB1_48:
	setp.ne.s16 	%p56, %rs97, 3;
	@%p56 bra 	$L__BB1_77;
	setp.eq.s32 	%p57, %r306, 3;
	and.b32  	%r25, %r307, 1;
	setp.eq.s32 	%p58, %r25, 0;
	add.s32 	%r113, %r307, -1;
	cvt.u64.u32 	%rd96, %r113;
	add.s64 	%rd12, %rd31, %rd96;
	or.pred  	%p59, %p57, %p58;
	@%p59 bra 	$L__BB1_52;
	ld.local.u8 	%rs1988, [%rd12+8];
	setp.ne.s16 	%p62, %rs1988, 0;
	@%p62 bra 	$L__BB1_53;
	add.s64 	%rd102, %rd33, %rd29;
	ld.local.u8 	%rs1989, [%rd102];
	add.s64 	%rd104, %rd33, %rd96;
	st.local.u8 	[%rd104+8], %rs1989;
	mov.b16 	%rs1990, 0;
	st.local.u8 	[%rd102], %rs1990;
	mov.u32 	%r115, _ZZ6expandP5BoardS0_iE1B;
	mad.lo.s32 	%r116, %r315, 704, %r115;
	ld.local.u8 	%rs1991, [%rd4];
	ld.local.u8 	%rs1992, [%rd4+1];
	ld.local.u8 	%rs1993, [%rd4+2];
	ld.local.u8 	%rs1994, [%rd4+3];
	ld.local.u8 	%rs1995, [%rd4+4];
	ld.local.u8 	%rs1996, [%rd4+5];
	ld.local.u8 	%rs1997, [%rd4+6];
	ld.local.u8 	%rs1998, [%rd4+7];
	ld.local.u8 	%rs1999, [%rd4+8];
	ld.local.u8 	%rs2000, [%rd4+9];
	ld.local.u8 	%rs2001, [%rd4+10];
	ld.local.u8 	%rs2002, [%rd4+11];
	ld.local.u8 	%rs2003, [%rd4+12];
	ld.local.u8 	%rs2004, [%rd4+13];
	ld.local.u8 	%rs2005, [%rd4+14];
	ld.local.u8 	%rs2006, [%rd4+15];
	ld.local.u8 	%rs2007, [%rd4+16];
	ld.local.u8 	%rs2008, [%rd4+17];
	ld.local.u8 	%rs2009, [%rd4+18];
	ld.local.u8 	%rs2010, [%rd4+19];
	ld.local.u8 	%rs2011, [%rd4+20];
	ld.local.u8 	%rs2012, [%rd4+21];
	ld.local.u8 	%rs2013, [%rd4+22];
	ld.local.u8 	%rs2014, [%rd4+23];
	ld.local.u8 	%rs2015, [%rd4+24];
	ld.local.u8 	%rs2016, [%rd4+25];
	ld.local.u8 	%rs2017, [%rd4+26];
	ld.local.u8 	%rs2018, [%rd4+27];
	ld.local.u8 	%rs2019, [%rd4+28];
	ld.local.u8 	%rs2020, [%rd4+29];
	ld.local.u8 	%rs2021, [%rd4+30];
	ld.local.u8 	%rs2022, [%rd4+31];
	st.shared.u8 	[%r116], %rs1991;
	st.shared.u8 	[%r116+1], %rs1992;
	st.shared.u8 	[%r116+2], %rs1993;
	st.shared.u8 	[%r116+3], %rs1994;
	st.shared.u8 	[%r116+4], %rs1995;
	st.shared.u8 	[%r116+5], %rs1996;
	st.shared.u8 	[%r116+6], %rs1997;
	st.shared.u8 	[%r116+7], %rs1998;
	st.shared.u8 	[%r116+8], %rs1999;
	st.shared.u8 	[%r116+9], %rs2000;
	st.shared.u8 	[%r116+10], %rs2001;
	st.shared.u8 	[%r116+11], %rs2002;
	st.shared.u8 	[%r116+12], %rs2003;
	st.shared.u8 	[%r116+13], %rs2004;
	st.shared.u8 	[%r116+14], %rs2005;
	st.shared.u8 	[%r116+15], %rs2006;
	st.shared.u8 	[%r116+16], %rs2007;
	st.shared.u8 	[%r116+17], %rs2008;
	st.shared.u8 	[%r116+18], %rs2009;
	st.shared.u8 	[%r116+19], %rs2010;
	st.shared.u8 	[%r116+20], %rs2011;
	st.shared.u8 	[%r116+21], %rs2012;
	st.shared.u8 	[%r116+22], %rs2013;
	st.shared.u8 	[%r116+23], %rs2014;
	st.shared.u8 	[%r116+24], %rs2015;
	st.shared.u8 	[%r116+25], %rs2016;
	st.shared.u8 	[%r116+26], %rs2017;
	st.shared.u8 	[%r116+27], %rs2018;
	st.shared.u8 	[%r116+28], %rs2019;
	st.shared.u8 	[%r116+29], %rs2020;
	st.shared.u8 	[%r116+30], %rs2021;
	st.shared.u8 	[%r116+31], %rs2022;
	add.s32 	%r315, %r315, 1;
	st.local.u8 	[%rd4], %rs3178;
	st.local.u8 	[%rd4+1], %rs3177;
	st.local.u8 	[%rd4+2], %rs3176;
	st.local.u8 	[%rd4+3], %rs3175;
	st.local.u8 	[%rd4+4], %rs3174;
	st.local.u8 	[%rd4+5], %rs3173;
	st.local.u8 	[%rd4+6], %rs3172;
	st.local.u8 	[%rd4+7], %rs3171;
	st.local.u8 	[%rd4+8], %rs3170;
	st.local.u8 	[%rd4+9], %rs3169;
	st.local.u8 	[%rd4+10], %rs3168;
	st.local.u8 	[%rd4+11], %rs3167;
	st.local.u8 	[%rd4+12], %rs3166;
	st.local.u8 	[%rd4+13], %rs3165;
	st.local.u8 	[%rd4+14], %rs3164;
	st.local.u8 	[%rd4+15], %rs3163;
	st.local.u8 	[%rd4+16], %rs3162;
	st.local.u8 	[%rd4+17], %rs3161;
	st.local.u8 	[%rd4+18], %rs3160;
	st.local.u8 	[%rd4+19], %rs3159;
	st.local.u8 	[%rd4+20], %rs3158;
	st.local.u8 	[%rd4+21], %rs3157;
	st.local.u8 	[%rd4+22], %rs3156;
	st.local.u8 	[%rd4+23], %rs3155;
	st.local.u8 	[%rd4+24], %rs3154;
	st.local.u8 	[%rd4+25], %rs3153;
	st.local.u8 	[%rd4+26], %rs3152;
	st.local.u8 	[%rd4+27], %rs3151;
	st.local.u8 	[%rd4+28], %rs3150;
	st.local.u8 	[%rd4+29], %rs3149;
	st.local.u8 	[%rd4+30], %rs3148;
	st.local.u8 	[%rd4+31], %rs3147;
	bra.uni 	$L__BB1_53;
$L__BB1_52:
	setp.eq.s32 	%p61, %r25, 0;
	mov.pred 	%p177, -1;
	@%p61 bra 	$L__BB1_55;
$L__BB1_53:
	ld.local.u8 	%rs2023, [%rd12];
	setp.ne.s16 	%p64, %rs2023, 0;
	mov.pred 	%p177, 0;
	@%p64 bra 	$L__BB1_55;
	add.s64 	%rd112, %rd33, %rd29;
	ld.local.u8 	%rs2024, [%rd112];
	add.s64 	%rd114, %rd33, %rd96;
	st.local.u8 	[%rd114], %rs2024;
	mov.b16 	%rs2025, 0;
	st.local.u8 	[%rd112], %rs2025;
	mov.u32 	%r119, _ZZ6expandP5BoardS0_iE1B;
	mad.lo.s32 	%r120, %r315, 704, %r119;
	ld.local.u8 	%rs2026, [%rd4];
	ld.local.u8 	%rs2027, [%rd4+1];
	ld.local.u8 	%rs2028, [%rd4+2];
	ld.local.u8 	%rs2029, [%rd4+3];
	ld.local.u8 	%rs2030, [%rd4+4];
	ld.local.u8 	%rs2031, [%rd4+5];
	ld.local.u8 	%rs2032, [%rd4+6];
	ld.local.u8 	%rs2033, [%rd4+7];
	ld.local.u8 	%rs2034, [%rd4+8];
	ld.local.u8 	%rs2035, [%rd4+9];
	ld.local.u8 	%rs2036, [%rd4+10];
	ld.local.u8 	%rs2037, [%rd4+11];
	ld.local.u8 	%rs2038, [%rd4+12];
	ld.local.u8 	%rs2039, [%rd4+13];
	ld.local.u8 	%rs2040, [%rd4+14];
	ld.local.u8 	%rs2041, [%rd4+15];
	ld.local.u8 	%rs2042, [%rd4+16];
	ld.local.u8 	%rs2043, [%rd4+17];
	ld.local.u8 	%rs2044, [%rd4+18];
	ld.local.u8 	%rs2045, [%rd4+19];
	ld.local.u8 	%rs2046, [%rd4+20];
	ld.local.u8 	%rs2047, [%rd4+21];
	ld.local.u8 	%rs2048, [%rd4+22];
	ld.local.u8 	%rs2049, [%rd4+23];
	ld.local.u8 	%rs2050, [%rd4+24];
	ld.local.u8 	%rs2051, [%rd4+25];
	ld.local.u8 	%rs2052, [%rd4+26];
	ld.local.u8 	%rs2053, [%rd4+27];
	ld.local.u8 	%rs2054, [%rd4+28];
	ld.local.u8 	%rs2055, [%rd4+29];
	ld.local.u8 	%rs2056, [%rd4+30];
	ld.local.u8 	%rs2057, [%rd4+31];
	st.shared.u8 	[%r120], %rs2026;
	st.shared.u8 	[%r120+1], %rs2027;
	st.shared.u8 	[%r120+2], %rs2028;
	st.shared.u8 	[%r120+3], %rs2029;
	st.shared.u8 	[%r120+4], %rs2030;
	st.shared.u8 	[%r120+5], %rs2031;
	st.shared.u8 	[%r120+6], %rs2032;
	st.shared.u8 	[%r120+7], %rs2033;
	st.shared.u8 	[%r120+8], %rs2034;
	st.shared.u8 	[%r120+9], %rs2035;
	st.shared.u8 	[%r120+10], %rs2036;
	st.shared.u8 	[%r120+11], %rs2037;
	st.shared.u8 	[%r120+12], %rs2038;
	st.shared.u8 	[%r120+13], %rs2039;
	st.shared.u8 	[%r120+14], %rs2040;
	st.shared.u8 	[%r120+15], %rs2041;
	st.shared.u8 	[%r120+16], %rs2042;
	st.shared.u8 	[%r120+17], %rs2043;
	st.shared.u8 	[%r120+18], %rs2044;
	st.shared.u8 	[%r120+19], %rs2045;
	st.shared.u8 	[%r120+20], %rs2046;
	st.shared.u8 	[%r120+21], %rs2047;
	st.shared.u8 	[%r120+22], %rs2048;
	st.shared.u8 	[%r120+23], %rs2049;
	st.shared.u8 	[%r120+24], %rs2050;
	st.shared.u8 	[%r120+25], %rs2051;
	st.shared.u8 	[%r120+26], %rs2052;
	st.shared.u8 	[%r120+27], %rs2053;
	st.shared.u8 	[%r120+28], %rs2054;
	st.shared.u8 	[%r120+29], %rs2055;
	st.shared.u8 	[%r120+30], %rs2056;
	st.shared.u8 	[%r120+31], %rs2057;
	add.s32 	%r315, %r315, 1;
	st.local.u8 	[%rd4], %rs3178;
	st.local.u8 	[%rd4+1], %rs3177;
	st.local.u8 	[%rd4+2], %rs3176;
	st.local.u8 	[%rd4+3], %rs3175;
	st.local.u8 	[%rd4+4], %rs3174;
	st.local.u8 	[%rd4+5], %rs3173;
	st.local.u8 	[%rd4+6], %rs3172;
	st.local.u8 	[%rd4+7], %rs3171;
	st.local.u8 	[%rd4+8], %rs3170;
	st.local.u8 	[%rd4+9], %rs3169;
	st.local.u8 	[%rd4+10], %rs3168;
	st.local.u8 	[%rd4+11], %rs3167;
	st.local.u8 	[%rd4+12], %rs3166;
	st.local.u8 	[%rd4+13], %rs3165;
	st.local.u8 	[%rd4+14], %rs3164;
	st.local.u8 	[%rd4+15], %rs3163;
	st.local.u8 	[%rd4+16], %rs3162;
	st.local.u8 	[%rd4+17], %rs3161;
	st.local.u8 	[%rd4+18], %rs3160;
	st.local.u8 	[%rd4+19], %rs3159;
	st.local.u8 	[%rd4+20], %rs3158;
	st.local.u8 	[%rd4+21], %rs3157;
	st.local.u8 	[%rd4+22], %rs3156;
	st.local.u8 	[%rd4+23], %rs3155;
	st.local.u8 	[%rd4+24], %rs3154;
	st.local.u8 	[%rd4+25], %rs3153;
	st.local.u8 	[%rd4+26], %rs3152;
	st.local.u8 	[%rd4+27], %rs3151;
	st.local.u8 	[%rd4+28], %rs3150;
	st.local.u8 	[%rd4+29], %rs3149;
	st.local.u8 	[%rd4+30], %rs3148;
	st.local.u8 	[%rd4+31], %rs3147;
$L__BB1_55:
	setp.ne.s32 	%p66, %r306, 0;
	setp.ne.s32 	%p67, %r307, 0;
	and.pred  	%p4, %p67, %p177;
	and.pred  	%p5, %p66, %p4;
	not.pred 	%p68, %p5;
	@%p68 bra 	$L__BB1_58;
	ld.local.u8 	%rs2058, [%rd12+-8];
	setp.ne.s16 	%p69, %rs2058, 0;
	@%p69 bra 	$L__BB1_58;
	add.s64 	%rd122, %rd33, %rd29;
	ld.local.u8 	%rs2059, [%rd122];
	add.s64 	%rd124, %rd33, %rd96;
	st.local.u8 	[%rd124+-8], %rs2059;
	mov.b16 	%rs2060, 0;
	st.local.u8 	[%rd122], %rs2060;
	mov.u32 	%r123, _ZZ6expandP5BoardS0_iE1B;
	mad.lo.s32 	%r124, %r315, 704, %r123;
	ld.local.u8 	%rs2061, [%rd4];
	ld.local.u8 	%rs2062, [%rd4+1];
	ld.local.u8 	%rs2063, [%rd4+2];
	ld.local.u8 	%rs2064, [%rd4+3];
	ld.local.u8 	%rs2065, [%rd4+4];
	ld.local.u8 	%rs2066, [%rd4+5];
	ld.local.u8 	%rs2067, [%rd4+6];
	ld.local.u8 	%rs2068, [%rd4+7];
	ld.local.u8 	%rs2069, [%rd4+8];
	ld.local.u8 	%rs2070, [%rd4+9];
	ld.local.u8 	%rs2071, [%rd4+10];
	ld.local.u8 	%rs2072, [%rd4+11];
	ld.local.u8 	%rs2073, [%rd4+12];
	ld.local.u8 	%rs2074, [%rd4+13];
	ld.local.u8 	%rs2075, [%rd4+14];
	ld.local.u8 	%rs2076, [%rd4+15];
	ld.local.u8 	%rs2077, [%rd4+16];
	ld.local.u8 	%rs2078, [%rd4+17];
	ld.local.u8 	%rs2079, [%rd4+18];
	ld.local.u8 	%rs2080, [%rd4+19];
	ld.local.u8 	%rs2081, [%rd4+20];
	ld.local.u8 	%rs2082, [%rd4+21];
	ld.local.u8 	%rs2083, [%rd4+22];
	ld.local.u8 	%rs2084, [%rd4+23];
	ld.local.u8 	%rs2085, [%rd4+24];
	ld.local.u8 	%rs2086, [%rd4+25];
	ld.local.u8 	%rs2087, [%rd4+26];
	ld.local.u8 	%rs2088, [%rd4+27];
	ld.local.u8 	%rs2089, [%rd4+28];
	ld.local.u8 	%rs2090, [%rd4+29];
	ld.local.u8 	%rs2091, [%rd4+30];
	ld.local.u8 	%rs2092, [%rd4+31];
	st.shared.u8 	[%r124], %rs2061;
	st.shared.u8 	[%r124+1], %rs2062;
	st.shared.u8 	[%r124+2], %rs2063;
	st.shared.u8 	[%r124+3], %rs2064;
	st.shared.u8 	[%r124+4], %rs2065;
	st.shared.u8 	[%r124+5], %rs2066;
	st.shared.u8 	[%r124+6], %rs2067;
	st.shared.u8 	[%r124+7], %rs2068;
	st.shared.u8 	[%r124+8], %rs2069;
	st.shared.u8 	[%r124+9], %rs2070;
	st.shared.u8 	[%r124+10], %rs2071;
	st.shared.u8 	[%r124+11], %rs2072;
	st.shared.u8 	[%r124+12], %rs2073;
	st.shared.u8 	[%r124+13], %rs2074;
	st.shared.u8 	[%r124+14], %rs2075;
	st.shared.u8 	[%r124+15], %rs2076;
	st.shared.u8 	[%r124+16], %rs2077;
	st.shared.u8 	[%r124+17], %rs2078;
	st.shared.u8 	[%r124+18], %rs2079;
	st.shared.u8 	[%r124+19], %rs2080;
	st.shared.u8 	[%r124+20], %rs2081;
	st.shared.u8 	[%r124+21], %rs2082;
	st.shared.u8 	[%r124+22], %rs2083;
	st.shared.u8 	[%r124+23], %rs2084;
	st.shared.u8 	[%r124+24], %rs2085;
	st.shared.u8 	[%r124+25], %rs2086;
	st.shared.u8 	[%r124+26], %rs2087;
	st.shared.u8 	[%r124+27], %rs2088;
	st.shared.u8 	[%r124+28], %rs2089;
	st.shared.u8 	[%r124+29], %rs2090;
	st.shared.u8 	[%r124+30], %rs2091;
	st.shared.u8 	[%r124+31], %rs2092;
	add.s32 	%r315, %r315, 1;
	st.local.u8 	[%rd4], %rs3178;
	st.local.u8 	[%rd4+1], %rs3177;
	st.local.u8 	[%rd4+2], %rs3176;
	st.local.u8 	[%rd4+3], %rs3175;
	st.local.u8 	[%rd4+4], %rs3174;
	st.local.u8 	[%rd4+5], %rs3173;
	st.local.u8 	[%rd4+6], %rs3172;
	st.local.u8 	[%rd4+7], %rs3171;
	st.local.u8 	[%rd4+8], %rs3170;
	st.local.u8 	[%rd4+9], %rs3169;
	st.local.u8 	[%rd4+10], %rs3168;
	st.local.u8 	[%rd4+11], %rs3167;
	st.local.u8 	[%rd4+12], %rs3166;
	st.local.u8 	[%rd4+13], %rs3165;
	st.local.u8 	[%rd4+14], %rs3164;
	st.local.u8 	[%rd4+15], %rs3163;
	st.local.u8 	[%rd4+16], %rs3162;
	st.local.u8 	[%rd4+17], %rs3161;
	st.local.u8 	[%rd4+18], %rs3160;
	st.local.u8 	[%rd4+19], %rs3159;
	st.local.u8 	[%rd4+20], %rs3158;
	st.local.u8 	[%rd4+21], %rs3157;
	st.local.u8 	[%rd4+22], %rs3156;
	st.local.u8 	[%rd4+23], %rs3155;
	st.local.u8 	[%rd4+24], %rs3154;
	st.local.u8 	[%rd4+25], %rs3153;
	st.local.u8 	[%rd4+26], %rs3152;
	st.local.u8 	[%rd4+27], %rs3151;
	st.local.u8 	[%rd4+28], %rs3150;
	st.local.u8 	[%rd4+29], %rs3149;
	st.local.u8 	[%rd4+30], %rs3148;
	st.local.u8 	[%rd4+31], %rs3147;
$L__BB1_58:
	not.pred 	%p70, %p4;
	@%p70 bra 	$L__BB1_61;
	ld.local.u8 	%rs2093, [%rd12];
	setp.ne.s16 	%p71, %rs2093, 0;
	@%p71 bra 	$L__BB1_61;
	add.s64 	%rd132, %rd33, %rd29;
	ld.local.u8 	%rs2094, [%rd132];
	add.s64 	%rd134, %rd33, %rd96;
	st.local.u8 	[%rd134], %rs2094;
	mov.b16 	%rs2095, 0;
	st.local.u8 	[%rd132], %rs2095;
	mov.u32 	%r127, _ZZ6expandP5BoardS0_iE1B;
	mad.lo.s32 	%r128, %r315, 704, %r127;
	ld.local.u8 	%rs2096, [%rd4];
	ld.local.u8 	%rs2097, [%rd4+1];
	ld.local.u8 	%rs2098, [%rd4+2];
	ld.local.u8 	%rs2099, [%rd4+3];
	ld.local.u8 	%rs2100, [%rd4+4];
	ld.local.u8 	%rs2101, [%rd4+5];
	ld.local.u8 	%rs2102, [%rd4+6];
	ld.local.u8 	%rs2103, [%rd4+7];
	ld.local.u8 	%rs2104, [%rd4+8];
	ld.local.u8 	%rs2105, [%rd4+9];
	ld.local.u8 	%rs2106, [%rd4+10];
	ld.local.u8 	%rs2107, [%rd4+11];
	ld.local.u8 	%rs2108, [%rd4+12];
	ld.local.u8 	%rs2109, [%rd4+13];
	ld.local.u8 	%rs2110, [%rd4+14];
	ld.local.u8 	%rs2111, [%rd4+15];
	ld.local.u8 	%rs2112, [%rd4+16];
	ld.local.u8 	%rs2113, [%rd4+17];
	ld.local.u8 	%rs2114, [%rd4+18];
	ld.local.u8 	%rs2115, [%rd4+19];
	ld.local.u8 	%rs2116, [%rd4+20];
	ld.local.u8 	%rs2117, [%rd4+21];
	ld.local.u8 	%rs2118, [%rd4+22];
	ld.local.u8 	%rs2119, [%rd4+23];
	ld.local.u8 	%rs2120, [%rd4+24];
	ld.local.u8 	%rs2121, [%rd4+25];
	ld.local.u8 	%rs2122, [%rd4+26];
	ld.local.u8 	%rs2123, [%rd4+27];
	ld.local.u8 	%rs2124, [%rd4+28];
	ld.local.u8 	%rs2125, [%rd4+29];
	ld.local.u8 	%rs2126, [%rd4+30];
	ld.local.u8 	%rs2127, [%rd4+31];
	st.shared.u8 	[%r128], %rs2096;
	st.shared.u8 	[%r128+1], %rs2097;
	st.shared.u8 	[%r128+2], %rs2098;
	st.shared.u8 	[%r128+3], %rs2099;
	st.shared.u8 	[%r128+4], %rs2100;
	st.shared.u8 	[%r128+5], %rs2101;
	st.shared.u8 	[%r128+6], %rs2102;
	st.shared.u8 	[%r128+7], %rs2103;
	st.shared.u8 	[%r128+8], %rs2104;
	st.shared.u8 	[%r128+9], %rs2105;
	st.shared.u8 	[%r128+10], %rs2106;
	st.shared.u8 	[%r128+11], %rs2107;
	st.shared.u8 	[%r128+12], %rs2108;
	st.shared.u8 	[%r128+13], %rs2109;
	st.shared.u8 	[%r128+14], %rs2110;
	st.shared.u8 	[%r128+15], %rs2111;
	st.shared.u8 	[%r128+16], %rs2112;
	st.shared.u8 	[%r128+17], %rs2113;
	st.shared.u8 	[%r128+18], %rs2114;
	st.shared.u8 	[%r128+19], %rs2115;
	st.shared.u8 	[%r128+20], %rs2116;
	st.shared.u8 	[%r128+21], %rs2117;
	st.shared.u8 	[%r128+22], %rs2118;
	st.shared.u8 	[%r128+23], %rs2119;
	st.shared.u8 	[%r128+24], %rs2120;
	st.shared.u8 	[%r128+25], %rs2121;
	st.shared.u8 	[%r128+26], %rs2122;
	st.shared.u8 	[%r128+27], %rs2123;
	st.shared.u8 	[%r128+28], %rs2124;
	st.shared.u8 	[%r128+29], %rs2125;
	st.shared.u8 	[%r128+30], %rs2126;
	st.shared.u8 	[%r128+31], %rs2127;
	add.s32 	%r315, %r315, 1;
	st.local.u8 	[%rd4], %rs3178;
	st.local.u8 	[%rd4+1], %rs3177;
	st.local.u8 	[%rd4+2], %rs3176;
	st.local.u8 	[%rd4+3], %rs3175;
	st.local.u8 	[%rd4+4], %rs3174;
	st.local.u8 	[%rd4+5], %rs3173;
	st.local.u8 	[%rd4+6], %rs3172;
	st.local.u8 	[%rd4+7], %rs3171;
	st.local.u8 	[%rd4+8], %rs3170;
	st.local.u8 	[%rd4+9], %rs3169;
	st.local.u8 	[%rd4+10], %rs3168;
	st.local.u8 	[%rd4+11], %rs3167;
	st.local.u8 	[%rd4+12], %rs3166;
	st.local.u8 	[%rd4+13], %rs3165;
	st.local.u8 	[%rd4+14], %rs3164;
	st.local.u8 	[%rd4+15], %rs3163;
	st.local.u8 	[%rd4+16], %rs3162;
	st.local.u8 	[%rd4+17], %rs3161;
	st.local.u8 	[%rd4+18], %rs3160;
	st.local.u8 	[%rd4+19], %rs3159;
	st.local.u8 	[%rd4+20], %rs3158;
	st.local.u8 	[%rd4+21], %rs3157;
	st.local.u8 	[%rd4+22], %rs3156;
	st.local.u8 	[%rd4+23], %rs3155;
	st.local.u8 	[%rd4+24], %rs3154;
	st.local.u8 	[%rd4+25], %rs3153;
	st.local.u8 	[%rd4+26], %rs3152;
	st.local.u8 	[%rd4+27], %rs3151;
	st.local.u8 	[%rd4+28], %rs3150;
	st.local.u8 	[%rd4+29], %rs3149;
	st.local.u8 	[%rd4+30], %rs3148;
	st.local.u8 	[%rd4+31], %rs3147;
$L__BB1_61:
	setp.eq.b32 	%p72, %r25, 1;
	setp.eq.s32 	%p73, %r306, 3;
	setp.gt.u32 	%p74, %r307, 1;
	and.pred  	%p6, %p72, %p74;
	not.pred 	%p75, %p6;
	or.pred  	%p76, %p73, %p75;
	@%p76 bra 	$L__BB1_65;
	ld.local.u8 	%rs2128, [%rd12+8];
	setp.lt.u16 	%p77, %rs2128, 5;
	@%p77 bra 	$L__BB1_65;
	add.s32 	%r131, %r307, -2;
	cvt.u64.u32 	%rd139, %r131;
	add.s64 	%rd142, %rd31, %rd139;
	ld.local.u8 	%rs2129, [%rd142+8];
	setp.ne.s16 	%p78, %rs2129, 0;
	@%p78 bra 	$L__BB1_65;
	add.s64 	%rd147, %rd33, %rd29;
	ld.local.u8 	%rs2130, [%rd147];
	add.s64 	%rd148, %rd33, %rd139;
	st.local.u8 	[%rd148+8], %rs2130;
	mov.b16 	%rs2131, 0;
	st.local.u8 	[%rd147], %rs2131;
	add.s64 	%rd150, %rd33, %rd96;
	st.local.u8 	[%rd150+8], %rs2131;
	mov.u32 	%r134, _ZZ6expandP5BoardS0_iE1B;
	mad.lo.s32 	%r135, %r315, 704, %r134;
	ld.local.u8 	%rs2132, [%rd4];
	ld.local.u8 	%rs2133, [%rd4+1];
	ld.local.u8 	%rs2134, [%rd4+2];
	ld.local.u8 	%rs2135, [%rd4+3];
	ld.local.u8 	%rs2136, [%rd4+4];
	ld.local.u8 	%rs2137, [%rd4+5];
	ld.local.u8 	%rs2138, [%rd4+6];
	ld.local.u8 	%rs2139, [%rd4+7];
	ld.local.u8 	%rs2140, [%rd4+8];
	ld.local.u8 	%rs2141, [%rd4+9];
	ld.local.u8 	%rs2142, [%rd4+10];
	ld.local.u8 	%rs2143, [%rd4+11];
	ld.local.u8 	%rs2144, [%rd4+12];
	ld.local.u8 	%rs2145, [%rd4+13];
	ld.local.u8 	%rs2146, [%rd4+14];
	ld.local.u8 	%rs2147, [%rd4+15];
	ld.local.u8 	%rs2148, [%rd4+16];
	ld.local.u8 	%rs2149, [%rd4+17];
	ld.local.u8 	%rs2150, [%rd4+18];
	ld.local.u8 	%rs2151, [%rd4+19];
	ld.local.u8 	%rs2152, [%rd4+20];
	ld.local.u8 	%rs2153, [%rd4+21];
	ld.local.u8 	%rs2154, [%rd4+22];
	ld.local.u8 	%rs2155, [%rd4+23];
	ld.local.u8 	%rs2156, [%rd4+24];
	ld.local.u8 	%rs2157, [%rd4+25];
	ld.local.u8 	%rs2158, [%rd4+26];
	ld.local.u8 	%rs2159, [%rd4+27];
	ld.local.u8 	%rs2160, [%rd4+28];
	ld.local.u8 	%rs2161, [%rd4+29];
	ld.local.u8 	%rs2162, [%rd4+30];
	ld.local.u8 	%rs2163, [%rd4+31];
	st.shared.u8 	[%r135], %rs2132;
	st.shared.u8 	[%r135+1], %rs2133;
	st.shared.u8 	[%r135+2], %rs2134;
	st.shared.u8 	[%r135+3], %rs2135;
	st.shared.u8 	[%r135+4], %rs2136;
	st.shared.u8 	[%r135+5], %rs2137;
	st.shared.u8 	[%r135+6], %rs2138;
	st.shared.u8 	[%r135+7], %rs2139;
	st.shared.u8 	[%r135+8], %rs2140;
	st.shared.u8 	[%r135+9], %rs2141;
	st.shared.u8 	[%r135+10], %rs2142;
	st.shared.u8 	[%r135+11], %rs2143;
	st.shared.u8 	[%r135+12], %rs2144;
	st.shared.u8 	[%r135+13], %rs2145;
	st.shared.u8 	[%r135+14], %rs2146;
	st.shared.u8 	[%r135+15], %rs2147;
	st.shared.u8 	[%r135+16], %rs2148;
	st.shared.u8 	[%r135+17], %rs2149;
	st.shared.u8 	[%r135+18], %rs2150;
	st.shared.u8 	[%r135+19], %rs2151;
	st.shared.u8 	[%r135+20], %rs2152;
	st.shared.u8 	[%r135+21], %rs2153;
	st.shared.u8 	[%r135+22], %rs2154;
	st.shared.u8 	[%r135+23], %rs2155;
	st.shared.u8 	[%r135+24], %rs2156;
	st.shared.u8 	[%r135+25], %rs2157;
	st.shared.u8 	[%r135+26], %rs2158;
	st.shared.u8 	[%r135+27], %rs2159;
	st.shared.u8 	[%r135+28], %rs2160;
	st.shared.u8 	[%r135+29], %rs2161;
	st.shared.u8 	[%r135+30], %rs2162;
	st.shared.u8 	[%r135+31], %rs2163;
	add.s32 	%r315, %r315, 1;
	st.local.u8 	[%rd4], %rs3178;
	st.local.u8 	[%rd4+1], %rs3177;
	st.local.u8 	[%rd4+2], %rs3176;
	st.local.u8 	[%rd4+3], %rs3175;
	st.local.u8 	[%rd4+4], %rs3174;
	st.local.u8 	[%rd4+5], %rs3173;
	st.local.u8 	[%rd4+6], %rs3172;
	st.local.u8 	[%rd4+7], %rs3171;
	st.local.u8 	[%rd4+8], %rs3170;
	st.local.u8 	[%rd4+9], %rs3169;
	st.local.u8 	[%rd4+10], %rs3168;
	st.local.u8 	[%rd4+11], %rs3167;
	st.local.u8 	[%rd4+12], %rs3166;
	st.local.u8 	[%rd4+13], %rs3165;
	st.local.u8 	[%rd4+14], %rs3164;
	st.local.u8 	[%rd4+15], %rs3163;
	st.local.u8 	[%rd4+16], %rs3162;
	st.local.u8 	[%rd4+17], %rs3161;
	st.local.u8 	[%rd4+18], %rs3160;
	st.local.u8 	[%rd4+19], %rs3159;
	st.local.u8 	[%rd4+20], %rs3158;
	st.local.u8 	[%rd4+21], %rs3157;
	st.local.u8 	[%rd4+22], %rs3156;
	st.local.u8 	[%rd4+23], %rs3155;
	st.local.u8 	[%rd4+24], %rs3154;
	st.local.u8 	[%rd4+25], %rs3153;
	st.local.u8 	[%rd4+26], %rs3152;
	st.local.u8 	[%rd4+27], %rs3151;
	st.local.u8 	[%rd4+28], %rs3150;
	st.local.u8 	[%rd4+29], %rs3149;
	st.local.u8 	[%rd4+30], %rs3148;
	st.local.u8 	[%rd4+31], %rs3147;
$L__BB1_65:
	setp.eq.s32 	%p79, %r306, 0;
	or.pred  	%p81, %p79, %p75;
	@%p81 bra 	$L__BB1_69;
	ld.local.u8 	%rs2164, [%rd12];
	setp.lt.u16 	%p82, %rs2164, 5;
	@%p82 bra 	$L__BB1_69;
	add.s32 	%r137, %r307, -2;
	cvt.u64.u32 	%rd155, %r137;
	add.s64 	%rd158, %rd31, %rd155;
	ld.local.u8 	%rs2165, [%rd158+-8];
	setp.ne.s16 	%p83, %rs2165, 0;
	@%p83 bra 	$L__BB1_69;
	add.s64 	%rd163, %rd33, %rd29;
	ld.local.u8 	%rs2166, [%rd163];
	add.s64 	%rd164, %rd33, %rd155;
	st.local.u8 	[%rd164+-8], %rs2166;
	mov.b16 	%rs2167, 0;
	st.local.u8 	[%rd163], %rs2167;
	add.s64 	%rd166, %rd33, %rd96;
	st.local.u8 	[%rd166], %rs2167;
	mov.u32 	%r140, _ZZ6expandP5BoardS0_iE1B;
	mad.lo.s32 	%r141, %r315, 704, %r140;
	ld.local.u8 	%rs2168, [%rd4];
	ld.local.u8 	%rs2169, [%rd4+1];
	ld.local.u8 	%rs2170, [%rd4+2];
	ld.local.u8 	%rs2171, [%rd4+3];
	ld.local.u8 	%rs2172, [%rd4+4];
	ld.local.u8 	%rs2173, [%rd4+5];
	ld.local.u8 	%rs2174, [%rd4+6];
	ld.local.u8 	%rs2175, [%rd4+7];
	ld.local.u8 	%rs2176, [%rd4+8];
	ld.local.u8 	%rs2177, [%rd4+9];
	ld.local.u8 	%rs2178, [%rd4+10];
	ld.local.u8 	%rs2179, [%rd4+11];
	ld.local.u8 	%rs2180, [%rd4+12];
	ld.local.u8 	%rs2181, [%rd4+13];
	ld.local.u8 	%rs2182, [%rd4+14];
	ld.local.u8 	%rs2183, [%rd4+15];
	ld.local.u8 	%rs2184, [%rd4+16];
	ld.local.u8 	%rs2185, [%rd4+17];
	ld.local.u8 	%rs2186, [%rd4+18];
	ld.local.u8 	%rs2187, [%rd4+19];
	ld.local.u8 	%rs2188, [%rd4+20];
	ld.local.u8 	%rs2189, [%rd4+21];
	ld.local.u8 	%rs2190, [%rd4+22];
	ld.local.u8 	%rs2191, [%rd4+23];
	ld.local.u8 	%rs2192, [%rd4+24];
	ld.local.u8 	%rs2193, [%rd4+25];
	ld.local.u8 	%rs2194, [%rd4+26];
	ld.local.u8 	%rs2195, [%rd4+27];
	ld.local.u8 	%rs2196, [%rd4+28];
	ld.local.u8 	%rs2197, [%rd4+29];
	ld.local.u8 	%rs2198, [%rd4+30];
	ld.local.u8 	%rs2199, [%rd4+31];
	st.shared.u8 	[%r141], %rs2168;
	st.shared.u8 	[%r141+1], %rs2169;
	st.shared.u8 	[%r141+2], %rs2170;
	st.shared.u8 	[%r141+3], %rs2171;
	st.shared.u8 	[%r141+4], %rs2172;
	st.shared.u8 	[%r141+5], %rs2173;
	st.shared.u8 	[%r141+6], %rs2174;
	st.shared.u8 	[%r141+7], %rs2175;
	st.shared.u8 	[%r141+8], %rs2176;
	st.shared.u8 	[%r141+9], %rs2177;
	st.shared.u8 	[%r141+10], %rs2178;
	st.shared.u8 	[%r141+11], %rs2179;
	st.shared.u8 	[%r141+12], %rs2180;
	st.shared.u8 	[%r141+13], %rs2181;
	st.shared.u8 	[%r141+14], %rs2182;
	st.shared.u8 	[%r141+15], %rs2183;
	st.shared.u8 	[%r141+16], %rs2184;
	st.shared.u8 	[%r141+17], %rs2185;
	st.shared.u8 	[%r141+18], %rs2186;
	st.shared.u8 	[%r141+19], %rs2187;
	st.shared.u8 	[%r141+20], %rs2188;
	st.shared.u8 	[%r141+21], %rs2189;
	st.shared.u8 	[%r141+22], %rs2190;
	st.shared.u8 	[%r141+23], %rs2191;
	st.shared.u8 	[%r141+24], %rs2192;
	st.shared.u8 	[%r141+25], %rs2193;
	st.shared.u8 	[%r141+26], %rs2194;
	st.shared.u8 	[%r141+27], %rs2195;
	st.shared.u8 	[%r141+28], %rs2196;
	st.shared.u8 	[%r141+29], %rs2197;
	st.shared.u8 	[%r141+30], %rs2198;
	st.shared.u8 	[%r141+31], %rs2199;
	add.s32 	%r315, %r315, 1;
	st.local.u8 	[%rd4], %rs3178;
	st.local.u8 	[%rd4+1], %rs3177;
	st.local.u8 	[%rd4+2], %rs3176;
	st.local.u8 	[%rd4+3], %rs3175;
	st.local.u8 	[%rd4+4], %rs3174;
	st.local.u8 	[%rd4+5], %rs3173;
	st.local.u8 	[%rd4+6], %rs3172;
	st.local.u8 	[%rd4+7], %rs3171;
	st.local.u8 	[%rd4+8], %rs3170;
	st.local.u8 	[%rd4+9], %rs3169;
	st.local.u8 	[%rd4+10], %rs3168;
	st.local.u8 	[%rd4+11], %rs3167;
	st.local.u8 	[%rd4+12], %rs3166;
	st.local.u8 	[%rd4+13], %rs3165;
	st.local.u8 	[%rd4+14], %rs3164;
	st.local.u8 	[%rd4+15], %rs3163;
	st.local.u8 	[%rd4+16], %rs3162;
	st.local.u8 	[%rd4+17], %rs3161;
	st.local.u8 	[%rd4+18], %rs3160;
	st.local.u8 	[%rd4+19], %rs3159;
	st.local.u8 	[%rd4+20], %rs3158;
	st.local.u8 	[%rd4+21], %rs3157;
	st.local.u8 	[%rd4+22], %rs3156;
	st.local.u8 	[%rd4+23], %rs3155;
	st.local.u8 	[%rd4+24], %rs3154;
	st.local.u8 	[%rd4+25], %rs3153;
	st.local.u8 	[%rd4+26], %rs3152;
	st.local.u8 	[%rd4+27], %rs3151;
	st.local.u8 	[%rd4+28], %rs3150;
	st.local.u8 	[%rd4+29], %rs3149;
	st.local.u8 	[%rd4+30], %rs3148;
	st.local.u8 	[%rd4+31], %rs3147;
$L__BB1_69:
	@%p68 bra 	$L__BB1_73;
	ld.local.u8 	%rs2200, [%rd12+-8];
	setp.lt.u16 	%p85, %rs2200, 5;
	@%p85 bra 	$L__BB1_73;
	ld.local.u8 	%rs2201, [%rd5+-10];
	setp.ne.s16 	%p86, %rs2201, 0;
	@%p86 bra 	$L__BB1_73;
	add.s64 	%rd178, %rd33, %rd29;
	ld.local.u8 	%rs2202, [%rd178];
	st.local.u8 	[%rd178+-10], %rs2202;
	mov.b16 	%rs2203, 0;
	st.local.u8 	[%rd178], %rs2203;
	add.s64 	%rd180, %rd33, %rd96;
	st.local.u8 	[%rd180+-8], %rs2203;
	mov.u32 	%r144, _ZZ6expandP5BoardS0_iE1B;
	mad.lo.s32 	%r145, %r315, 704, %r144;
	ld.local.u8 	%rs2204, [%rd4];
	ld.local.u8 	%rs2205, [%rd4+1];
	ld.local.u8 	%rs2206, [%rd4+2];
	ld.local.u8 	%rs2207, [%rd4+3];
	ld.local.u8 	%rs2208, [%rd4+4];
	ld.local.u8 	%rs2209, [%rd4+5];
	ld.local.u8 	%rs2210, [%rd4+6];
	ld.local.u8 	%rs2211, [%rd4+7];
	ld.local.u8 	%rs2212, [%rd4+8];
	ld.local.u8 	%rs2213, [%rd4+9];
	ld.local.u8 	%rs2214, [%rd4+10];
	ld.local.u8 	%rs2215, [%rd4+11];
	ld.local.u8 	%rs2216, [%rd4+12];
	ld.local.u8 	%rs2217, [%rd4+13];
	ld.local.u8 	%rs2218, [%rd4+14];
	ld.local.u8 	%rs2219, [%rd4+15];
	ld.local.u8 	%rs2220, [%rd4+16];
	ld.local.u8 	%rs2221, [%rd4+17];
	ld.local.u8 	%rs2222, [%rd4+18];
	ld.local.u8 	%rs2223, [%rd4+19];
	ld.local.u8 	%rs2224, [%rd4+20];
	ld.local.u8 	%rs2225, [%rd4+21];
	ld.local.u8 	%rs2226, [%rd4+22];
	ld.local.u8 	%rs2227, [%rd4+23];
	ld.local.u8 	%rs2228, [%rd4+24];
	ld.local.u8 	%rs2229, [%rd4+25];
	ld.local.u8 	%rs2230, [%rd4+26];
	ld.local.u8 	%rs2231, [%rd4+27];
	ld.local.u8 	%rs2232, [%rd4+28];
	ld.local.u8 	%rs2233, [%rd4+29];
	ld.local.u8 	%rs2234, [%rd4+30];
	ld.local.u8 	%rs2235, [%rd4+31];
	st.shared.u8 	[%r145], %rs2204;
	st.shared.u8 	[%r145+1], %rs2205;
	st.shared.u8 	[%r145+2], %rs2206;
	st.shared.u8 	[%r145+3], %rs2207;
	st.shared.u8 	[%r145+4], %rs2208;
	st.shared.u8 	[%r145+5], %rs2209;
	st.shared.u8 	[%r145+6], %rs2210;
	st.shared.u8 	[%r145+7], %rs2211;
	st.shared.u8 	[%r145+8], %rs2212;
	st.shared.u8 	[%r145+9], %rs2213;
	st.shared.u8 	[%r145+10], %rs2214;
	st.shared.u8 	[%r145+11], %rs2215;
	st.shared.u8 	[%r145+12], %rs2216;
	st.shared.u8 	[%r145+13], %rs2217;
	st.shared.u8 	[%r145+14], %rs2218;
	st.shared.u8 	[%r145+15], %rs2219;
	st.shared.u8 	[%r145+16], %rs2220;
	st.shared.u8 	[%r145+17], %rs2221;
	st.shared.u8 	[%r145+18], %rs2222;
	st.shared.u8 	[%r145+19], %rs2223;
	st.shared.u8 	[%r145+20], %rs2224;
	st.shared.u8 	[%r145+21], %rs2225;
	st.shared.u8 	[%r145+22], %rs2226;
	st.shared.u8 	[%r145+23], %rs2227;
	st.shared.u8 	[%r145+24], %rs2228;
	st.shared.u8 	[%r145+25], %rs2229;
	st.shared.u8 	[%r145+26], %rs2230;
	st.shared.u8 	[%r145+27], %rs2231;
	st.shared.u8 	[%r145+28], %rs2232;
	st.shared.u8 	[%r145+29], %rs2233;
	st.shared.u8 	[%r145+30], %rs2234;
	st.shared.u8 	[%r145+31], %rs2235;
	add.s32 	%r315, %r315, 1;
	st.local.u8 	[%rd4], %rs3178;
	st.local.u8 	[%rd4+1], %rs3177;
	st.local.u8 	[%rd4+2], %rs3176;
	st.local.u8 	[%rd4+3], %rs3175;
	st.local.u8 	[%rd4+4], %rs3174;
	st.local.u8 	[%rd4+5], %rs3173;
	st.local.u8 	[%rd4+6], %rs3172;
	st.local.u8 	[%rd4+7], %rs3171;
	st.local.u8 	[%rd4+8], %rs3170;
	st.local.u8 	[%rd4+9], %rs3169;
	st.local.u8 	[%rd4+10], %rs3168;
	st.local.u8 	[%rd4+11], %rs3167;
	st.local.u8 	[%rd4+12], %rs3166;
	st.local.u8 	[%rd4+13], %rs3165;
	st.local.u8 	[%rd4+14], %rs3164;
	st.local.u8 	[%rd4+15], %rs3163;
	st.local.u8 	[%rd4+16], %rs3162;
	st.local.u8 	[%rd4+17], %rs3161;
	st.local.u8 	[%rd4+18], %rs3160;
	st.local.u8 	[%rd4+19], %rs3159;
	st.local.u8 	[%rd4+20], %rs3158;
	st.local.u8 	[%rd4+21], %rs3157;
	st.local.u8 	[%rd4+22], %rs3156;
	st.local.u8 	[%rd4+23], %rs3155;
	st.local.u8 	[%rd4+24], %rs3154;
	st.local.u8 	[%rd4+25], %rs3153;
	st.local.u8 	[%rd4+26], %rs3152;
	st.local.u8 	[%rd4+27], %rs3151;
	st.local.u8 	[%rd4+28], %rs3150;
	st.local.u8 	[%rd4+29], %rs3149;
	st.local.u8 	[%rd4+30], %rs3148;
	st.local.u8 	[%rd4+31], %rs3147;
$L__BB1_73:
	@%p70 bra 	$L__BB1_77;
	ld.local.u8 	%rs2236, [%rd12];
	setp.lt.u16 	%p88, %rs2236, 5;
	@%p88 bra 	$L__BB1_77;
	ld.local.u8 	%rs2237, [%rd5+6];
	setp.ne.s16 	%p89, %rs2237, 0;
	@%p89 bra 	$L__BB1_77;
	add.s64 	%rd192, %rd33, %rd29;
	ld.local.u8 	%rs2238, [%rd192];
	st.local.u8 	[%rd192+6], %rs2238;
	mov.b16 	%rs2239, 0;
	st.local.u8 	[%rd192], %rs2239;
	add.s64 	%rd194, %rd33, %rd96;
	st.local.u8 	[%rd194], %rs2239;
	mad.lo.s32 	%r149, %r315, 704, %r91;
	ld.local.u8 	%rs2240, [%rd4];
	ld.local.u8 	%rs2241, [%rd4+1];
	ld.local.u8 	%rs2242, [%rd4+2];
	ld.local.u8 	%rs2243, [%rd4+3];
	ld.local.u8 	%rs2244, [%rd4+4];
	ld.local.u8 	%rs2245, [%rd4+5];
	ld.local.u8 	%rs2246, [%rd4+6];
	ld.local.u8 	%rs2247, [%rd4+7];
	ld.local.u8 	%rs2248, [%rd4+8];
	ld.local.u8 	%rs2249, [%rd4+9];
	ld.local.u8 	%rs2250, [%rd4+10];
	ld.local.u8 	%rs2251, [%rd4+11];
	ld.local.u8 	%rs2252, [%rd4+12];
	ld.local.u8 	%rs2253, [%rd4+13];
	ld.local.u8 	%rs2254, [%rd4+14];
	ld.local.u8 	%rs2255, [%rd4+15];
	ld.local.u8 	%rs2256, [%rd4+16];
	ld.local.u8 	%rs2257, [%rd4+17];
	ld.local.u8 	%rs2258, [%rd4+18];
	ld.local.u8 	%rs2259, [%rd4+19];
	ld.local.u8 	%rs2260, [%rd4+20];
	ld.local.u8 	%rs2261, [%rd4+21];
	ld.local.u8 	%rs2262, [%rd4+22];
	ld.local.u8 	%rs2263, [%rd4+23];
	ld.local.u8 	%rs2264, [%rd4+24];
	ld.local.u8 	%rs2265, [%rd4+25];
	ld.local.u8 	%rs2266, [%rd4+26];
	ld.local.u8 	%rs2267, [%rd4+27];
	ld.local.u8 	%rs2268, [%rd4+28];
	ld.local.u8 	%rs2269, [%rd4+29];
	ld.local.u8 	%rs2270, [%rd4+30];
	ld.local.u8 	%rs2271, [%rd4+31];
	st.shared.u8 	[%r149], %rs2240;
	st.shared.u8 	[%r149+1], %rs2241;
	st.shared.u8 	[%r149+2], %rs2242;
	st.shared.u8 	[%r149+3], %rs2243;
	st.shared.u8 	[%r149+4], %rs2244;
	st.shared.u8 	[%r149+5], %rs2245;
	st.shared.u8 	[%r149+6], %rs2246;
	st.shared.u8 	[%r149+7], %rs2247;
	st.shared.u8 	[%r149+8], %rs2248;
	st.shared.u8 	[%r149+9], %rs2249;
	st.shared.u8 	[%r149+10], %rs2250;
	st.shared.u8 	[%r149+11], %rs2251;
	st.shared.u8 	[%r149+12], %rs2252;
	st.shared.u8 	[%r149+13], %rs2253;
	st.shared.u8 	[%r149+14], %rs2254;
	st.shared.u8 	[%r149+15], %rs2255;
	st.shared.u8 	[%r149+16], %rs2256;
	st.shared.u8 	[%r149+17], %rs2257;
	st.shared.u8 	[%r149+18], %rs2258;
	st.shared.u8 	[%r149+19], %rs2259;
	st.shared.u8 	[%r149+20], %rs2260;
	st.shared.u8 	[%r149+21], %rs2261;
	st.shared.u8 	[%r149+22], %rs2262;
	st.shared.u8 	[%r149+23], %rs2263;
	st.shared.u8 	[%r149+24], %rs2264;
	st.shared.u8 	[%r149+25], %rs2265;
	st.shared.u8 	[%r149+26], %rs2266;
	st.shared.u8 	[%r149+27], %rs2267;
	st.shared.u8 	[%r149+28], %rs2268;
	st.shared.u8 	[%r149+29], %rs2269;
	st.shared.u8 	[%r149+30], %rs2270;
	st.shared.u8 	[%r149+31], %rs2271;
	add.s32 	%r315, %r315, 1;
	st.local.u8 	[%rd4], %rs3178;
	st.local.u8 	[%rd4+1], %rs3177;
	st.local.u8 	[%rd4+2], %rs3176;
	st.local.u8 	[%rd4+3], %rs3175;
	st.local.u8 	[%rd4+4], %rs3174;
	st.local.u8 	[%rd4+5], %rs3173;
	st.local.u8 	[%rd4+6], %rs3172;
	st.local.u8 	[%rd4+7], %rs3171;
	st.local.u8 	[%rd4+8], %rs3170;
	st.local.u8 	[%rd4+9], %rs3169;
	st.local.u8 	[%rd4+10], %rs3168;
	st.local.u8 	[%rd4+11], %rs3167;
	st.local.u8 	[%rd4+12], %rs3166;
	st.local.u8 	[%rd4+13], %rs3165;
	st.local.u8 	[%rd4+14], %rs3164;
	st.local.u8 	[%rd4+15], %rs3163;
	st.local.u8 	[%rd4+16], %rs3162;
	st.local.u8 	[%rd4+17], %rs3161;
	st.local.u8 	[%rd4+18], %rs3160;
	st.local.u8 	[%rd4+19], %rs3159;
	st.local.u8 	[%rd4+20], %rs3158;
	st.local.u8 	[%rd4+21], %rs3157;
	st.local.u8 	[%rd4+22], %rs3156;
	st.local.u8 	[%rd4+23], %rs3155;
	st.local.u8 	[%rd4+24], %rs3154;
	st.local.u8 	[%rd4+25], %rs3153;
	st.local.u8 	[%rd4+26], %rs3152;
	st.local.u8 	[%rd4+27], %rs3151;
	st.local.u8 	[%rd4+28], %rs3150;
	st.local.u8 	[%rd4+29], %rs3149;
	st.local.u8 	[%rd4+30], %rs3148;
	st.local.u8 	[%rd4+31], %rs3147;
$L__BB1_77:
	add.s32 	%r307, %r307, 1;
	setp.ne.s32 	%p90, %r307, 8;
	@%p90 bra 	$L__BB1_7;
	setp.ne.s32 	%p91, %r6, 4;
	mov.u32 	%r306, %r6;
	@%p91 bra 	$L__BB1_6;
$L__BB1_79:
	bar.sync 	0;
	setp.gt.u32 	%p92, %r1, 495;
	@%p92 bra 	$L__BB1_149;
	setp.gt.u32 	%p93, %r1, 21;
	@%p93 bra 	$L__BB1_149;
	mad.lo.s32 	%r154, %r1, 672, %r3;
	ld.shared.u8 	%rs4490, [%r154];
	ld.shared.u8 	%rs4489, [%r154+1];
	ld.shared.u8 	%rs4488, [%r154+2];
	ld.shared.u8 	%rs4487, [%r154+3];
	ld.shared.u8 	%rs4486, [%r154+4];
	ld.shared.u8 	%rs4485, [%r154+5];
	ld.shared.u8 	%rs4484, [%r154+6];
	ld.shared.u8 	%rs4483, [%r154+7];
	ld.shared.u8 	%rs4482, [%r154+8];
	ld.shared.u8 	%rs4481, [%r154+9];
	ld.shared.u8 	%rs4480, [%r154+10];
	ld.shared.u8 	%rs4479, [%r154+11];
	ld.shared.u8 	%rs4478, [%r154+12];
	ld.shared.u8 	%rs4477, [%r154+13];
	ld.shared.u8 	%rs4476, [%r154+14];
	ld.shared.u8 	%rs4475, [%r154+15];
	ld.shared.u8 	%rs4474, [%r154+16];
	ld.shared.u8 	%rs4473, [%r154+17];
	ld.shared.u8 	%rs4472, [%r154+18];
	ld.shared.u8 	%rs4471, [%r154+19];
	ld.shared.u8 	%rs4470, [%r154+20];
	ld.shared.u8 	%rs4469, [%r154+21];
	ld.shared.u8 	%rs4468, [%r154+22];
	ld.shared.u8 	%rs4467, [%r154+23];
	ld.shared.u8 	%rs4466, [%r154+24];
	ld.shared.u8 	%rs4465, [%r154+25];
	ld.shared.u8 	%rs4464, [%r154+26];
	ld.shared.u8 	%rs4463, [%r154+27];
	ld.shared.u8 	%rs4462, [%r154+28];
	ld.shared.u8 	%rs4461, [%r154+29];
	ld.shared.u8 	%rs4460, [%r154+30];
	ld.shared.u8 	%rs4459, [%r154+31];
	st.local.u8 	[%rd1], %rs4490;
	st.local.u8 	[%rd1+1], %rs4489;
	st.local.u8 	[%rd1+2], %rs4488;
	st.local.u8 	[%rd1+3], %rs4487;
	st.local.u8 	[%rd1+4], %rs4486;
	st.local.u8 	[%rd1+5], %rs4485;
	st.local.u8 	[%rd1+6], %rs4484;
	st.local.u8 	[%rd1+7], %rs4483;
	st.local.u8 	[%rd1+8], %rs4482;
	st.local.u8 	[%rd1+9], %rs4481;
	st.local.u8 	[%rd1+10], %rs4480;
	st.local.u8 	[%rd1+11], %rs4479;
	st.local.u8 	[%rd1+12], %rs4478;
	st.local.u8 	[%rd1+13], %rs4477;
	st.local.u8 	[%rd1+14], %rs4476;
	st.local.u8 	[%rd1+15], %rs4475;
	st.local.u8 	[%rd1+16], %rs4474;
	st.local.u8 	[%rd1+17], %rs4473;
	st.local.u8 	[%rd1+18], %rs4472;
	st.local.u8 	[%rd1+19], %rs4471;
	st.local.u8 	[%rd1+20], %rs4470;
	st.local.u8 	[%rd1+21], %rs4469;
	st.local.u8 	[%rd1+22], %rs4468;
	st.local.u8 	[%rd1+23], %rs4467;
	st.local.u8 	[%rd1+24], %rs4466;
	st.local.u8 	[%rd1+25], %rs4465;
	st.local.u8 	[%rd1+26], %rs4464;
	st.local.u8 	[%rd1+27], %rs4463;
	st.local.u8 	[%rd1+28], %rs4462;
	st.local.u8 	[%rd1+29], %rs4461;
	st.local.u8 	[%rd1+30], %rs4460;
	st.local.u8 	[%rd1+31], %rs4459;
	st.local.u8 	[%rd2], %rs4490;
	st.local.u8 	[%rd2+1], %rs4489;
	st.local.u8 	[%rd2+2], %rs4488;
	st.local.u8 	[%rd2+3], %rs4487;
	st.local.u8 	[%rd2+4], %rs4486;
	st.local.u8 	[%rd2+5], %rs4485;
	st.local.u8 	[%rd2+6], %rs4484;
	st.local.u8 	[%rd2+7], %rs4483;
	st.local.u8 	[%rd2+8], %rs4482;
	st.local.u8 	[%rd2+9], %rs4481;
	st.local.u8 	[%rd2+10], %rs4480;
	st.local.u8 	[%rd2+11], %rs4479;
	st.local.u8 	[%rd2+12], %rs4478;
	st.local.u8 	[%rd2+13], %rs4477;
	st.local.u8 	[%rd2+14], %rs4476;
	st.local.u8 	[%rd2+15], %rs4475;
	st.local.u8 	[%rd2+16], %rs4474;
	st.local.u8 	[%rd2+17], %rs4473;
	st.local.u8 	[%rd2+18], %rs4472;
	st.local.u8 	[%rd2+19], %rs4471;
	st.local.u8 	[%rd2+20], %rs4470;
	st.local.u8 	[%rd2+21], %rs4469;
	st.local.u8 	[%rd2+22], %rs4468;
	st.local.u8 	[%rd2+23], %rs4467;
	st.local.u8 	[%rd2+24], %rs4466;
	st.local.u8 	[%rd2+25], %rs4465;
	st.local.u8 	[%rd2+26], %rs4464;
	st.local.u8 	[%rd2+27], %rs4463;
	st.local.u8 	[%rd2+28], %rs4462;
	st.local.u8 	[%rd2+29], %rs4461;
	st.local.u8 	[%rd2+30], %rs4460;
	st.local.u8 	[%rd2+31], %rs4459;
	mov.b32 	%r324, 0;
	mov.u32 	%r343, %r324;
$L__BB1_82:
	add.s32 	%r46, %r324, 1;
	mov.b32 	%r326, 0;
	mul.wide.u32 	%rd196, %r324, 8;
	add.s64 	%rd197, %rd1, %rd196;
	add.s64 	%rd13, %rd2, %rd196;
$L__BB1_83:
	cvt.u64.u32 	%rd195, %r326;
	add.s64 	%rd198, %rd197, %rd195;
	ld.local.u8 	%rs706, [%rd198];
	or.b16  	%rs2272, %rs706, 2;
	setp.eq.s16 	%p94, %rs2272, 7;
	@%p94 bra 	$L__BB1_84;
	bra.uni 	$L__BB1_118;
$L__BB1_84:
	setp.eq.s32 	%p95, %r324, 3;
	and.b32  	%r49, %r326, 1;
	setp.eq.s32 	%p96, %r49, 0;
	or.pred  	%p97, %p95, %p96;
	@%p97 bra 	$L__BB1_90;
	add.s32 	%r156, %r326, -1;
	cvt.u64.u32 	%rd201, %r156;
	add.s64 	%rd202, %rd197, %rd201;
	ld.local.u8 	%rs2273, [%rd202+8];
	setp.ne.s16 	%p100, %rs2273, 0;
	@%p100 bra 	$L__BB1_91;
	setp.ne.s32 	%p101, %r326, 1;
	@%p101 bra 	$L__BB1_88;
	mov.b16 	%rs2275, 7;
	st.local.u8 	[%rd13+8], %rs2275;
	bra.uni 	$L__BB1_89;
$L__BB1_88:
	add.s64 	%rd205, %rd13, %rd195;
	ld.local.u8 	%rs2274, [%rd205];
	add.s64 	%rd207, %rd13, %rd201;
	st.local.u8 	[%rd207+8], %rs2274;
$L__BB1_89:
	cvt.u64.u32 	%rd208, %r326;
	add.s64 	%rd211, %rd13, %rd208;
	mov.b16 	%rs2276, 0;
	st.local.u8 	[%rd211], %rs2276;
	mov.u32 	%r158, %tid.x;
	shl.b32 	%r159, %r158, 5;
	mov.u32 	%r160, _ZZ6expandP5BoardS0_iE1B;
	add.s32 	%r161, %r160, %r159;
	mad.lo.s32 	%r162, %r158, 672, %r161;
	shl.b32 	%r163, %r343, 5;
	add.s32 	%r164, %r162, %r163;
	ld.local.u8 	%rs2277, [%rd2];
	ld.local.u8 	%rs2278, [%rd2+1];
	ld.local.u8 	%rs2279, [%rd2+2];
	ld.local.u8 	%rs2280, [%rd2+3];
	ld.local.u8 	%rs2281, [%rd2+4];
	ld.local.u8 	%rs2282, [%rd2+5];
	ld.local.u8 	%rs2283, [%rd2+6];
	ld.local.u8 	%rs2284, [%rd2+7];
	ld.local.u8 	%rs2285, [%rd2+8];
	ld.local.u8 	%rs2286, [%rd2+9];
	ld.local.u8 	%rs2287, [%rd2+10];
	ld.local.u8 	%rs2288, [%rd2+11];
	ld.local.u8 	%rs2289, [%rd2+12];
	ld.local.u8 	%rs2290, [%rd2+13];
	ld.local.u8 	%rs2291, [%rd2+14];
	ld.local.u8 	%rs2292, [%rd2+15];
	ld.local.u8 	%rs2293, [%rd2+16];
	ld.local.u8 	%rs2294, [%rd2+17];
	ld.local.u8 	%rs2295, [%rd2+18];
	ld.local.u8 	%rs2296, [%rd2+19];
	ld.local.u8 	%rs2297, [%rd2+20];
	ld.local.u8 	%rs2298, [%rd2+21];
	ld.local.u8 	%rs2299, [%rd2+22];
	ld.local.u8 	%rs2300, [%rd2+23];
	ld.local.u8 	%rs2301, [%rd2+24];
	ld.local.u8 	%rs2302, [%rd2+25];
	ld.local.u8 	%rs2303, [%rd2+26];
	ld.local.u8 	%rs2304, [%rd2+27];
	ld.local.u8 	%rs2305, [%rd2+28];
	ld.local.u8 	%rs2306, [%rd2+29];
	ld.local.u8 	%rs2307, [%rd2+30];
	ld.local.u8 	%rs2308, [%rd2+31];
	st.shared.u8 	[%r164], %rs2277;
	st.shared.u8 	[%r164+1], %rs2278;
	st.shared.u8 	[%r164+2], %rs2279;
	st.shared.u8 	[%r164+3], %rs2280;
	st.shared.u8 	[%r164+4], %rs2281;
	st.shared.u8 	[%r164+5], %rs2282;
	st.shared.u8 	[%r164+6], %rs2283;
	st.shared.u8 	[%r164+7], %rs2284;
	st.shared.u8 	[%r164+8], %rs2285;
	st.shared.u8 	[%r164+9], %rs2286;
	st.shared.u8 	[%r164+10], %rs2287;
	st.shared.u8 	[%r164+11], %rs2288;
	st.shared.u8 	[%r164+12], %rs2289;
	st.shared.u8 	[%r164+13], %rs2290;
	st.shared.u8 	[%r164+14], %rs2291;
	st.shared.u8 	[%r164+15], %rs2292;
	st.shared.u8 	[%r164+16], %rs2293;
	st.shared.u8 	[%r164+17], %rs2294;
	st.shared.u8 	[%r164+18], %rs2295;
	st.shared.u8 	[%r164+19], %rs2296;
	st.shared.u8 	[%r164+20], %rs2297;
	st.shared.u8 	[%r164+21], %rs2298;
	st.shared.u8 	[%r164+22], %rs2299;
	st.shared.u8 	[%r164+23], %rs2300;
	st.shared.u8 	[%r164+24], %rs2301;
	st.shared.u8 	[%r164+25], %rs2302;
	st.shared.u8 	[%r164+26], %rs2303;
	st.shared.u8 	[%r164+27], %rs2304;
	st.shared.u8 	[%r164+28], %rs2305;
	st.shared.u8 	[%r164+29], %rs2306;
	st.shared.u8 	[%r164+30], %rs2307;
	st.shared.u8 	[%r164+31], %rs2308;
	add.s32 	%r343, %r343, 1;
	st.local.u8 	[%rd2], %rs4490;
	st.local.u8 	[%rd2+1], %rs4489;
	st.local.u8 	[%rd2+2], %rs4488;
	st.local.u8 	[%rd2+3], %rs4487;
	st.local.u8 	[%rd2+4], %rs4486;
	st.local.u8 	[%rd2+5], %rs4485;
	st.local.u8 	[%rd2+6], %rs4484;
	st.local.u8 	[%rd2+7], %rs4483;
	st.local.u8 	[%rd2+8], %rs4482;
	st.local.u8 	[%rd2+9], %rs4481;
	st.local.u8 	[%rd2+10], %rs4480;
	st.local.u8 	[%rd2+11], %rs4479;
	st.local.u8 	[%rd2+12], %rs4478;
	st.local.u8 	[%rd2+13], %rs4477;
	st.local.u8 	[%rd2+14], %rs4476;
	st.local.u8 	[%rd2+15], %rs4475;
	st.local.u8 	[%rd2+16], %rs4474;
	st.local.u8 	[%rd2+17], %rs4473;
	st.local.u8 	[%rd2+18], %rs4472;
	st.local.u8 	[%rd2+19], %rs4471;
	st.local.u8 	[%rd2+20], %rs4470;
	st.local.u8 	[%rd2+21], %rs4469;
	st.local.u8 	[%rd2+22], %rs4468;
	st.local.u8 	[%rd2+23], %rs4467;
	st.local.u8 	[%rd2+24], %rs4466;
	st.local.u8 	[%rd2+25], %rs4465;
	st.local.u8 	[%rd2+26], %rs4464;
	st.local.u8 	[%rd2+27], %rs4463;
	st.local.u8 	[%rd2+28], %rs4462;
	st.local.u8 	[%rd2+29], %rs4461;
	st.local.u8 	[%rd2+30], %rs4460;
	st.local.u8 	[%rd2+31], %rs4459;
	bra.uni 	$L__BB1_91;
$L__BB1_90:
	mov.pred 	%p178, -1;
	@%p96 bra 	$L__BB1_96;
$L__BB1_91:
	add.s32 	%r165, %r326, -1;
	cvt.u64.u32 	%rd214, %r165;
	add.s64 	%rd215, %rd197, %rd214;
	ld.local.u8 	%rs2309, [%rd215];
	setp.ne.s16 	%p103, %rs2309, 0;
	mov.pred 	%p178, 0;
	@%p103 bra 	$L__BB1_96;
	setp.ne.s32 	%p104, %r326, 1;
	@%p104 bra 	$L__BB1_94;
	mov.b16 	%rs2311, 7;
	st.local.u8 	[%rd13+8], %rs2311;
	bra.uni 	$L__BB1_95;
$L__BB1_94:
	cvt.u64.u32 	%rd217, %r326;
	add.s64 	%rd218, %rd13, %rd217;
	ld.local.u8 	%rs2310, [%rd218];
	add.s64 	%rd220, %rd13, %rd214;
	st.local.u8 	[%rd220], %rs2310;
$L__BB1_95:
	cvt.u64.u32 	%rd221, %r326;
	add.s64 	%rd224, %rd13, %rd221;
	mov.b16 	%rs2312, 0;
	st.local.u8 	[%rd224], %rs2312;
	mov.u32 	%r167, %tid.x;
	shl.b32 	%r168, %r167, 5;
	mov.u32 	%r169, _ZZ6expandP5BoardS0_iE1B;
	add.s32 	%r170, %r169, %r168;
	mad.lo.s32 	%r171, %r167, 672, %r170;
	shl.b32 	%r172, %r343, 5;
	add.s32 	%r173, %r171, %r172;
	ld.local.u8 	%rs2313, [%rd2];
	ld.local.u8 	%rs2314, [%rd2+1];
	ld.local.u8 	%rs2315, [%rd2+2];
	ld.local.u8 	%rs2316, [%rd2+3];
	ld.local.u8 	%rs2317, [%rd2+4];
	ld.local.u8 	%rs2318, [%rd2+5];
	ld.local.u8 	%rs2319, [%rd2+6];
	ld.local.u8 	%rs2320, [%rd2+7];
	ld.local.u8 	%rs2321, [%rd2+8];
	ld.local.u8 	%rs2322, [%rd2+9];
	ld.local.u8 	%rs2323, [%rd2+10];
	ld.local.u8 	%rs2324, [%rd2+11];
	ld.local.u8 	%rs2325, [%rd2+12];
	ld.local.u8 	%rs2326, [%rd2+13];
	ld.local.u8 	%rs2327, [%rd2+14];
	ld.local.u8 	%rs2328, [%rd2+15];
	ld.local.u8 	%rs2329, [%rd2+16];
	ld.local.u8 	%rs2330, [%rd2+17];
	ld.local.u8 	%rs2331, [%rd2+18];
	ld.local.u8 	%rs2332, [%rd2+19];
	ld.local.u8 	%rs2333, [%rd2+20];
	ld.local.u8 	%rs2334, [%rd2+21];
	ld.local.u8 	%rs2335, [%rd2+22];
	ld.local.u8 	%rs2336, [%rd2+23];
	ld.local.u8 	%rs2337, [%rd2+24];
	ld.local.u8 	%rs2338, [%rd2+25];
	ld.local.u8 	%rs2339, [%rd2+26];
	ld.local.u8 	%rs2340, [%rd2+27];
	ld.local.u8 	%rs2341, [%rd2+28];
	ld.local.u8 	%rs2342, [%rd2+29];
	ld.local.u8 	%rs2343, [%rd2+30];
	ld.local.u8 	%rs2344, [%rd2+31];
	st.shared.u8 	[%r173], %rs2313;
	st.shared.u8 	[%r173+1], %rs2314;
	st.shared.u8 	[%r173+2], %rs2315;
	st.shared.u8 	[%r173+3], %rs2316;
	st.shared.u8 	[%r173+4], %rs2317;
	st.shared.u8 	[%r173+5], %rs2318;
	st.shared.u8 	[%r173+6], %rs2319;
	st.shared.u8 	[%r173+7], %rs2320;
	st.shared.u8 	[%r173+8], %rs2321;
	st.shared.u8 	[%r173+9], %rs2322;
	st.shared.u8 	[%r173+10], %rs2323;
	st.shared.u8 	[%r173+11], %rs2324;
	st.shared.u8 	[%r173+12], %rs2325;
	st.shared.u8 	[%r173+13], %rs2326;
	st.shared.u8 	[%r173+14], %rs2327;
	st.shared.u8 	[%r173+15], %rs2328;
	st.shared.u8 	[%r173+16], %rs2329;
	st.shared.u8 	[%r173+17], %rs2330;
	st.shared.u8 	[%r173+18], %rs2331;
	st.shared.u8 	[%r173+19], %rs2332;
	st.shared.u8 	[%r173+20], %rs2333;
	st.shared.u8 	[%r173+21], %rs2334;
	st.shared.u8 	[%r173+22], %rs2335;
	st.shared.u8 	[%r173+23], %rs2336;
	st.shared.u8 	[%r173+24], %rs2337;
	st.shared.u8 	[%r173+25], %rs2338;
	st.shared.u8 	[%r173+26], %rs2339;
	st.shared.u8 	[%r173+27], %rs2340;
	st.shared.u8 	[%r173+28], %rs2341;
	st.shared.u8 	[%r173+29], %rs2342;
	st.shared.u8 	[%r173+30], %rs2343;
	st.shared.u8 	[%r173+31], %rs2344;
	add.s32 	%r343, %r343, 1;
	st.local.u8 	[%rd2], %rs4490;
	st.local.u8 	[%rd2+1], %rs4489;
	st.local.u8 	[%rd2+2], %rs4488;
	st.local.u8 	[%rd2+3], %rs4487;
	st.local.u8 	[%rd2+4], %rs4486;
	st.local.u8 	[%rd2+5], %rs4485;
	st.local.u8 	[%rd2+6], %rs4484;
	st.local.u8 	[%rd2+7], %rs4483;
	st.local.u8 	[%rd2+8], %rs4482;
	st.local.u8 	[%rd2+9], %rs4481;
	st.local.u8 	[%rd2+10], %rs4480;
	st.local.u8 	[%rd2+11], %rs4479;
	st.local.u8 	[%rd2+12], %rs4478;
	st.local.u8 	[%rd2+13], %rs4477;
	st.local.u8 	[%rd2+14], %rs4476;
	st.local.u8 	[%rd2+15], %rs4475;
	st.local.u8 	[%rd2+16], %rs4474;
	st.local.u8 	[%rd2+17], %rs4473;
	st.local.u8 	[%rd2+18], %rs4472;
	st.local.u8 	[%rd2+19], %rs4471;
	st.local.u8 	[%rd2+20], %rs4470;
	st.local.u8 	[%rd2+21], %rs4469;
	st.local.u8 	[%rd2+22], %rs4468;
	st.local.u8 	[%rd2+23], %rs4467;
	st.local.u8 	[%rd2+24], %rs4466;
	st.local.u8 	[%rd2+25], %rs4465;
	st.local.u8 	[%rd2+26], %rs4464;
	st.local.u8 	[%rd2+27], %rs4463;
	st.local.u8 	[%rd2+28], %rs4462;
	st.local.u8 	[%rd2+29], %rs4461;
	st.local.u8 	[%rd2+30], %rs4460;
	st.local.u8 	[%rd2+31], %rs4459;
$L__BB1_96:
	setp.eq.s32 	%p106, %r324, 0;
	not.pred 	%p107, %p178;
	or.pred  	%p108, %p106, %p107;
	@%p108 bra 	$L__BB1_99;
	cvt.u64.u32 	%rd227, %r326;
	add.s64 	%rd228, %rd197, %rd227;
	ld.local.u8 	%rs2345, [%rd228+-9];
	setp.ne.s16 	%p109, %rs2345, 0;
	@%p109 bra 	$L__BB1_99;
	add.s64 	%rd232, %rd13, %rd227;
	ld.local.u8 	%rs2346, [%rd232];
	st.local.u8 	[%rd232+-9], %rs2346;
	mov.b16 	%rs2347, 0;
	st.local.u8 	[%rd232], %rs2347;
	mov.u32 	%r174, %tid.x;
	shl.b32 	%r175, %r174, 5;
	mov.u32 	%r176, _ZZ6expandP5BoardS0_iE1B;
	add.s32 	%r177, %r176, %r175;
	mad.lo.s32 	%r178, %r174, 672, %r177;
	shl.b32 	%r179, %r343, 5;
	add.s32 	%r180, %r178, %r179;
	ld.local.u8 	%rs2348, [%rd2];
	ld.local.u8 	%rs2349, [%rd2+1];
	ld.local.u8 	%rs2350, [%rd2+2];
	ld.local.u8 	%rs2351, [%rd2+3];
	ld.local.u8 	%rs2352, [%rd2+4];
	ld.local.u8 	%rs2353, [%rd2+5];
	ld.local.u8 	%rs2354, [%rd2+6];
	ld.local.u8 	%rs2355, [%rd2+7];
	ld.local.u8 	%rs2356, [%rd2+8];
	ld.local.u8 	%rs2357, [%rd2+9];
	ld.local.u8 	%rs2358, [%rd2+10];
	ld.local.u8 	%rs2359, [%rd2+11];
	ld.local.u8 	%rs2360, [%rd2+12];
	ld.local.u8 	%rs2361, [%rd2+13];
	ld.local.u8 	%rs2362, [%rd2+14];
	ld.local.u8 	%rs2363, [%rd2+15];
	ld.local.u8 	%rs2364, [%rd2+16];
	ld.local.u8 	%rs2365, [%rd2+17];
	ld.local.u8 	%rs2366, [%rd2+18];
	ld.local.u8 	%rs2367, [%rd2+19];
	ld.local.u8 	%rs2368, [%rd2+20];
	ld.local.u8 	%rs2369, [%rd2+21];
	ld.local.u8 	%rs2370, [%rd2+22];
	ld.local.u8 	%rs2371, [%rd2+23];
	ld.local.u8 	%rs2372, [%rd2+24];
	ld.local.u8 	%rs2373, [%rd2+25];
	ld.local.u8 	%rs2374, [%rd2+26];
	ld.local.u8 	%rs2375, [%rd2+27];
	ld.local.u8 	%rs2376, [%rd2+28];
	ld.local.u8 	%rs2377, [%rd2+29];
	ld.local.u8 	%rs2378, [%rd2+30];
	ld.local.u8 	%rs2379, [%rd2+31];
	st.shared.u8 	[%r180], %rs2348;
	st.shared.u8 	[%r180+1], %rs2349;
	st.shared.u8 	[%r180+2], %rs2350;
	st.shared.u8 	[%r180+3], %rs2351;
	st.shared.u8 	[%r180+4], %rs2352;
	st.shared.u8 	[%r180+5], %rs2353;
	st.shared.u8 	[%r180+6], %rs2354;
	st.shared.u8 	[%r180+7], %rs2355;
	st.shared.u8 	[%r180+8], %rs2356;
	st.shared.u8 	[%r180+9], %rs2357;
	st.shared.u8 	[%r180+10], %rs2358;
	st.shared.u8 	[%r180+11], %rs2359;
	st.shared.u8 	[%r180+12], %rs2360;
	st.shared.u8 	[%r180+13], %rs2361;
	st.shared.u8 	[%r180+14], %rs2362;
	st.shared.u8 	[%r180+15], %rs2363;
	st.shared.u8 	[%r180+16], %rs2364;
	st.shared.u8 	[%r180+17], %rs2365;
	st.shared.u8 	[%r180+18], %rs2366;
	st.shared.u8 	[%r180+19], %rs2367;
	st.shared.u8 	[%r180+20], %rs2368;
	st.shared.u8 	[%r180+21], %rs2369;
	st.shared.u8 	[%r180+22], %rs2370;
	st.shared.u8 	[%r180+23], %rs2371;
	st.shared.u8 	[%r180+24], %rs2372;
	st.shared.u8 	[%r180+25], %rs2373;
	st.shared.u8 	[%r180+26], %rs2374;
	st.shared.u8 	[%r180+27], %rs2375;
	st.shared.u8 	[%r180+28], %rs2376;
	st.shared.u8 	[%r180+29], %rs2377;
	st.shared.u8 	[%r180+30], %rs2378;
	st.shared.u8 	[%r180+31], %rs2379;
	add.s32 	%r343, %r343, 1;
	st.local.u8 	[%rd2], %rs4490;
	st.local.u8 	[%rd2+1], %rs4489;
	st.local.u8 	[%rd2+2], %rs4488;
	st.local.u8 	[%rd2+3], %rs4487;
	st.local.u8 	[%rd2+4], %rs4486;
	st.local.u8 	[%rd2+5], %rs4485;
	st.local.u8 	[%rd2+6], %rs4484;
	st.local.u8 	[%rd2+7], %rs4483;
	st.local.u8 	[%rd2+8], %rs4482;
	st.local.u8 	[%rd2+9], %rs4481;
	st.local.u8 	[%rd2+10], %rs4480;
	st.local.u8 	[%rd2+11], %rs4479;
	st.local.u8 	[%rd2+12], %rs4478;
	st.local.u8 	[%rd2+13], %rs4477;
	st.local.u8 	[%rd2+14], %rs4476;
	st.local.u8 	[%rd2+15], %rs4475;
	st.local.u8 	[%rd2+16], %rs4474;
	st.local.u8 	[%rd2+17], %rs4473;
	st.local.u8 	[%rd2+18], %rs4472;
	st.local.u8 	[%rd2+19], %rs4471;
	st.local.u8 	[%rd2+20], %rs4470;
	st.local.u8 	[%rd2+21], %rs4469;
	st.local.u8 	[%rd2+22], %rs4468;
	st.local.u8 	[%rd2+23], %rs4467;
	st.local.u8 	[%rd2+24], %rs4466;
	st.local.u8 	[%rd2+25], %rs4465;
	st.local.u8 	[%rd2+26], %rs4464;
	st.local.u8 	[%rd2+27], %rs4463;
	st.local.u8 	[%rd2+28], %rs4462;
	st.local.u8 	[%rd2+29], %rs4461;
	st.local.u8 	[%rd2+30], %rs4460;
	st.local.u8 	[%rd2+31], %rs4459;
$L__BB1_99:
	@%p107 bra 	$L__BB1_102;
	cvt.u64.u32 	%rd235, %r326;
	add.s64 	%rd236, %rd197, %rd235;
	ld.local.u8 	%rs2380, [%rd236+-1];
	setp.ne.s16 	%p111, %rs2380, 0;
	@%p111 bra 	$L__BB1_102;
	add.s64 	%rd240, %rd13, %rd235;
	ld.local.u8 	%rs2381, [%rd240];
	st.local.u8 	[%rd240+-1], %rs2381;
	mov.b16 	%rs2382, 0;
	st.local.u8 	[%rd240], %rs2382;
	mov.u32 	%r181, %tid.x;
	shl.b32 	%r182, %r181, 5;
	mov.u32 	%r183, _ZZ6expandP5BoardS0_iE1B;
	add.s32 	%r184, %r183, %r182;
	mad.lo.s32 	%r185, %r181, 672, %r184;
	shl.b32 	%r186, %r343, 5;
	add.s32 	%r187, %r185, %r186;
	ld.local.u8 	%rs2383, [%rd2];
	ld.local.u8 	%rs2384, [%rd2+1];
	ld.local.u8 	%rs2385, [%rd2+2];
	ld.local.u8 	%rs2386, [%rd2+3];
	ld.local.u8 	%rs2387, [%rd2+4];
	ld.local.u8 	%rs2388, [%rd2+5];
	ld.local.u8 	%rs2389, [%rd2+6];
	ld.local.u8 	%rs2390, [%rd2+7];
	ld.local.u8 	%rs2391, [%rd2+8];
	ld.local.u8 	%rs2392, [%rd2+9];
	ld.local.u8 	%rs2393, [%rd2+10];
	ld.local.u8 	%rs2394, [%rd2+11];
	ld.local.u8 	%rs2395, [%rd2+12];
	ld.local.u8 	%rs2396, [%rd2+13];
	ld.local.u8 	%rs2397, [%rd2+14];
	ld.local.u8 	%rs2398, [%rd2+15];
	ld.local.u8 	%rs2399, [%rd2+16];
	ld.local.u8 	%rs2400, [%rd2+17];
	ld.local.u8 	%rs2401, [%rd2+18];
	ld.local.u8 	%rs2402, [%rd2+19];
	ld.local.u8 	%rs2403, [%rd2+20];
	ld.local.u8 	%rs2404, [%rd2+21];
	ld.local.u8 	%rs2405, [%rd2+22];
	ld.local.u8 	%rs2406, [%rd2+23];
	ld.local.u8 	%rs2407, [%rd2+24];
	ld.local.u8 	%rs2408, [%rd2+25];
	ld.local.u8 	%rs2409, [%rd2+26];
	ld.local.u8 	%rs2410, [%rd2+27];
	ld.local.u8 	%rs2411, [%rd2+28];
	ld.local.u8 	%rs2412, [%rd2+29];
	ld.local.u8 	%rs2413, [%rd2+30];
	ld.local.u8 	%rs2414, [%rd2+31];
	st.shared.u8 	[%r187], %rs2383;
	st.shared.u8 	[%r187+1], %rs2384;
	st.shared.u8 	[%r187+2], %rs2385;
	st.shared.u8 	[%r187+3], %rs2386;
	st.shared.u8 	[%r187+4], %rs2387;
	st.shared.u8 	[%r187+5], %rs2388;
	st.shared.u8 	[%r187+6], %rs2389;
	st.shared.u8 	[%r187+7], %rs2390;
	st.shared.u8 	[%r187+8], %rs2391;
	st.shared.u8 	[%r187+9], %rs2392;
	st.shared.u8 	[%r187+10], %rs2393;
	st.shared.u8 	[%r187+11], %rs2394;
	st.shared.u8 	[%r187+12], %rs2395;
	st.shared.u8 	[%r187+13], %rs2396;
	st.shared.u8 	[%r187+14], %rs2397;
	st.shared.u8 	[%r187+15], %rs2398;
	st.shared.u8 	[%r187+16], %rs2399;
	st.shared.u8 	[%r187+17], %rs2400;
	st.shared.u8 	[%r187+18], %rs2401;
	st.shared.u8 	[%r187+19], %rs2402;
	st.shared.u8 	[%r187+20], %rs2403;
	st.shared.u8 	[%r187+21], %rs2404;
	st.shared.u8 	[%r187+22], %rs2405;
	st.shared.u8 	[%r187+23], %rs2406;
	st.shared.u8 	[%r187+24], %rs2407;
	st.shared.u8 	[%r187+25], %rs2408;
	st.shared.u8 	[%r187+26], %rs2409;
	st.shared.u8 	[%r187+27], %rs2410;
	st.shared.u8 	[%r187+28], %rs2411;
	st.shared.u8 	[%r187+29], %rs2412;
	st.shared.u8 	[%r187+30], %rs2413;
	st.shared.u8 	[%r187+31], %rs2414;
	add.s32 	%r343, %r343, 1;
	st.local.u8 	[%rd2], %rs4490;
	st.local.u8 	[%rd2+1], %rs4489;
	st.local.u8 	[%rd2+2], %rs4488;
	st.local.u8 	[%rd2+3], %rs4487;
	st.local.u8 	[%rd2+4], %rs4486;
	st.local.u8 	[%rd2+5], %rs4485;
	st.local.u8 	[%rd2+6], %rs4484;
	st.local.u8 	[%rd2+7], %rs4483;
	st.local.u8 	[%rd2+8], %rs4482;
	st.local.u8 	[%rd2+9], %rs4481;
	st.local.u8 	[%rd2+10], %rs4480;
	st.local.u8 	[%rd2+11], %rs4479;
	st.local.u8 	[%rd2+12], %rs4478;
	st.local.u8 	[%rd2+13], %rs4477;
	st.local.u8 	[%rd2+14], %rs4476;
	st.local.u8 	[%rd2+15], %rs4475;
	st.local.u8 	[%rd2+16], %rs4474;
	st.local.u8 	[%rd2+17], %rs4473;
	st.local.u8 	[%rd2+18], %rs4472;
	st.local.u8 	[%rd2+19], %rs4471;
	st.local.u8 	[%rd2+20], %rs4470;
	st.local.u8 	[%rd2+21], %rs4469;
	st.local.u8 	[%rd2+22], %rs4468;
	st.local.u8 	[%rd2+23], %rs4467;
	st.local.u8 	[%rd2+24], %rs4466;
	st.local.u8 	[%rd2+25], %rs4465;
	st.local.u8 	[%rd2+26], %rs4464;
	st.local.u8 	[%rd2+27], %rs4463;
	st.local.u8 	[%rd2+28], %rs4462;
	st.local.u8 	[%rd2+29], %rs4461;
	st.local.u8 	[%rd2+30], %rs4460;
	st.local.u8 	[%rd2+31], %rs4459;
$L__BB1_102:
	and.b32  	%r188, %r326, 1;
	setp.eq.b32 	%p112, %r188, 1;
	setp.eq.s32 	%p113, %r324, 3;
	setp.gt.u32 	%p114, %r326, 1;
	and.pred  	%p8, %p112, %p114;
	not.pred 	%p115, %p8;
	or.pred  	%p116, %p113, %p115;
	@%p116 bra 	$L__BB1_106;
	add.s32 	%r189, %r326, -1;
	cvt.u64.u32 	%rd243, %r189;
	add.s64 	%rd244, %rd197, %rd243;
	ld.local.u8 	%rs2415, [%rd244+8];
	add.s16 	%rs2416, %rs2415, -1;
	and.b16  	%rs2417, %rs2416, 255;
	setp.gt.u16 	%p117, %rs2417, 3;
	@%p117 bra 	$L__BB1_106;
	add.s32 	%r190, %r326, -2;
	cvt.u64.u32 	%rd245, %r190;
	add.s64 	%rd248, %rd197, %rd245;
	ld.local.u8 	%rs2418, [%rd248+8];
	setp.ne.s16 	%p118, %rs2418, 0;
	@%p118 bra 	$L__BB1_106;
	cvt.u64.u32 	%rd250, %r326;
	add.s64 	%rd253, %rd13, %rd250;
	ld.local.u8 	%rs2419, [%rd253];
	add.s64 	%rd254, %rd13, %rd245;
	st.local.u8 	[%rd254+8], %rs2419;
	mov.b16 	%rs2420, 0;
	st.local.u8 	[%rd253], %rs2420;
	add.s64 	%rd256, %rd13, %rd243;
	st.local.u8 	[%rd256+8], %rs2420;
	mov.u32 	%r193, %tid.x;
	shl.b32 	%r194, %r193, 5;
	mov.u32 	%r195, _ZZ6expandP5BoardS0_iE1B;
	add.s32 	%r196, %r195, %r194;
	mad.lo.s32 	%r197, %r193, 672, %r196;
	shl.b32 	%r198, %r343, 5;
	add.s32 	%r199, %r197, %r198;
	ld.local.u8 	%rs2421, [%rd2];
	ld.local.u8 	%rs2422, [%rd2+1];
	ld.local.u8 	%rs2423, [%rd2+2];
	ld.local.u8 	%rs2424, [%rd2+3];
	ld.local.u8 	%rs2425, [%rd2+4];
	ld.local.u8 	%rs2426, [%rd2+5];
	ld.local.u8 	%rs2427, [%rd2+6];
	ld.local.u8 	%rs2428, [%rd2+7];
	ld.local.u8 	%rs2429, [%rd2+8];
	ld.local.u8 	%rs2430, [%rd2+9];
	ld.local.u8 	%rs2431, [%rd2+10];
	ld.local.u8 	%rs2432, [%rd2+11];
	ld.local.u8 	%rs2433, [%rd2+12];
	ld.local.u8 	%rs2434, [%rd2+13];
	ld.local.u8 	%rs2435, [%rd2+14];
	ld.local.u8 	%rs2436, [%rd2+15];
	ld.local.u8 	%rs2437, [%rd2+16];
	ld.local.u8 	%rs2438, [%rd2+17];
	ld.local.u8 	%rs2439, [%rd2+18];
	ld.local.u8 	%rs2440, [%rd2+19];
	ld.local.u8 	%rs2441, [%rd2+20];
	ld.local.u8 	%rs2442, [%rd2+21];
	ld.local.u8 	%rs2443, [%rd2+22];
	ld.local.u8 	%rs2444, [%rd2+23];
	ld.local.u8 	%rs2445, [%rd2+24];
	ld.local.u8 	%rs2446, [%rd2+25];
	ld.local.u8 	%rs2447, [%rd2+26];
	ld.local.u8 	%rs2448, [%rd2+27];
	ld.local.u8 	%rs2449, [%rd2+28];
	ld.local.u8 	%rs2450, [%rd2+29];
	ld.local.u8 	%rs2451, [%rd2+30];
	ld.local.u8 	%rs2452, [%rd2+31];
	st.shared.u8 	[%r199], %rs2421;
	st.shared.u8 	[%r199+1], %rs2422;
	st.shared.u8 	[%r199+2], %rs2423;
	st.shared.u8 	[%r199+3], %rs2424;
	st.shared.u8 	[%r199+4], %rs2425;
	st.shared.u8 	[%r199+5], %rs2426;
	st.shared.u8 	[%r199+6], %rs2427;
	st.shared.u8 	[%r199+7], %rs2428;
	st.shared.u8 	[%r199+8], %rs2429;
	st.shared.u8 	[%r199+9], %rs2430;
	st.shared.u8 	[%r199+10], %rs2431;
	st.shared.u8 	[%r199+11], %rs2432;
	st.shared.u8 	[%r199+12], %rs2433;
	st.shared.u8 	[%r199+13], %rs2434;
	st.shared.u8 	[%r199+14], %rs2435;
	st.shared.u8 	[%r199+15], %rs2436;
	st.shared.u8 	[%r199+16], %rs2437;
	st.shared.u8 	[%r199+17], %rs2438;
	st.shared.u8 	[%r199+18], %rs2439;
	st.shared.u8 	[%r199+19], %rs2440;
	st.shared.u8 	[%r199+20], %rs2441;
	st.shared.u8 	[%r199+21], %rs2442;
	st.shared.u8 	[%r199+22], %rs2443;
	st.shared.u8 	[%r199+23], %rs2444;
	st.shared.u8 	[%r199+24], %rs2445;
	st.shared.u8 	[%r199+25], %rs2446;
	st.shared.u8 	[%r199+26], %rs2447;
	st.shared.u8 	[%r199+27], %rs2448;
	st.shared.u8 	[%r199+28], %rs2449;
	st.shared.u8 	[%r199+29], %rs2450;
	st.shared.u8 	[%r199+30], %rs2451;
	st.shared.u8 	[%r199+31], %rs2452;
	add.s32 	%r343, %r343, 1;
	st.local.u8 	[%rd2], %rs4490;
	st.local.u8 	[%rd2+1], %rs4489;
	st.local.u8 	[%rd2+2], %rs4488;
	st.local.u8 	[%rd2+3], %rs4487;
	st.local.u8 	[%rd2+4], %rs4486;
	st.local.u8 	[%rd2+5], %rs4485;
	st.local.u8 	[%rd2+6], %rs4484;
	st.local.u8 	[%rd2+7], %rs4483;
	st.local.u8 	[%rd2+8], %rs4482;
	st.local.u8 	[%rd2+9], %rs4481;
	st.local.u8 	[%rd2+10], %rs4480;
	st.local.u8 	[%rd2+11], %rs4479;
	st.local.u8 	[%rd2+12], %rs4478;
	st.local.u8 	[%rd2+13], %rs4477;
	st.local.u8 	[%rd2+14], %rs4476;
	st.local.u8 	[%rd2+15], %rs4475;
	st.local.u8 	[%rd2+16], %rs4474;
	st.local.u8 	[%rd2+17], %rs4473;
	st.local.u8 	[%rd2+18], %rs4472;
	st.local.u8 	[%rd2+19], %rs4471;
	st.local.u8 	[%rd2+20], %rs4470;
	st.local.u8 	[%rd2+21], %rs4469;
	st.local.u8 	[%rd2+22], %rs4468;
	st.local.u8 	[%rd2+23], %rs4467;
	st.local.u8 	[%rd2+24], %rs4466;
	st.local.u8 	[%rd2+25], %rs4465;
	st.local.u8 	[%rd2+26], %rs4464;
	st.local.u8 	[%rd2+27], %rs4463;
	st.local.u8 	[%rd2+28], %rs4462;
	st.local.u8 	[%rd2+29], %rs4461;
	st.local.u8 	[%rd2+30], %rs4460;
	st.local.u8 	[%rd2+31], %rs4459;
$L__BB1_106:
	setp.eq.s32 	%p119, %r324, 0;
	or.pred  	%p121, %p119, %p115;
	@%p121 bra 	$L__BB1_110;
	mul.wide.u32 	%rd257, %r324, 8;
	add.s64 	%rd258, %rd1, %rd257;
	add.s32 	%r200, %r326, -1;
	cvt.u64.u32 	%rd259, %r200;
	add.s64 	%rd260, %rd258, %rd259;
	ld.local.u8 	%rs2453, [%rd260];
	add.s16 	%rs2454, %rs2453, -1;
	and.b16  	%rs2455, %rs2454, 255;
	setp.gt.u16 	%p122, %rs2455, 3;
	@%p122 bra 	$L__BB1_110;
	add.s32 	%r201, %r326, -2;
	cvt.u64.u32 	%rd261, %r201;
	add.s64 	%rd264, %rd258, %rd261;
	ld.local.u8 	%rs2456, [%rd264+-8];
	setp.ne.s16 	%p123, %rs2456, 0;
	@%p123 bra 	$L__BB1_110;
	cvt.u64.u32 	%rd266, %r326;
	add.s64 	%rd268, %rd2, %rd257;
	add.s64 	%rd269, %rd268, %rd266;
	ld.local.u8 	%rs2457, [%rd269];
	add.s64 	%rd270, %rd268, %rd261;
	st.local.u8 	[%rd270+-8], %rs2457;
	mov.b16 	%rs2458, 0;
	st.local.u8 	[%rd269], %rs2458;
	add.s64 	%rd272, %rd268, %rd259;
	st.local.u8 	[%rd272], %rs2458;
	mov.u32 	%r204, %tid.x;
	shl.b32 	%r205, %r204, 5;
	mov.u32 	%r206, _ZZ6expandP5BoardS0_iE1B;
	add.s32 	%r207, %r206, %r205;
	mad.lo.s32 	%r208, %r204, 672, %r207;
	shl.b32 	%r209, %r343, 5;
	add.s32 	%r210, %r208, %r209;
	ld.local.u8 	%rs2459, [%rd2];
	ld.local.u8 	%rs2460, [%rd2+1];
	ld.local.u8 	%rs2461, [%rd2+2];
	ld.local.u8 	%rs2462, [%rd2+3];
	ld.local.u8 	%rs2463, [%rd2+4];
	ld.local.u8 	%rs2464, [%rd2+5];
	ld.local.u8 	%rs2465, [%rd2+6];
	ld.local.u8 	%rs2466, [%rd2+7];
	ld.local.u8 	%rs2467, [%rd2+8];
	ld.local.u8 	%rs2468, [%rd2+9];
	ld.local.u8 	%rs2469, [%rd2+10];
	ld.local.u8 	%rs2470, [%rd2+11];
	ld.local.u8 	%rs2471, [%rd2+12];
	ld.local.u8 	%rs2472, [%rd2+13];
	ld.local.u8 	%rs2473, [%rd2+14];
	ld.local.u8 	%rs2474, [%rd2+15];
	ld.local.u8 	%rs2475, [%rd2+16];
	ld.local.u8 	%rs2476, [%rd2+17];
	ld.local.u8 	%rs2477, [%rd2+18];
	ld.local.u8 	%rs2478, [%rd2+19];
	ld.local.u8 	%rs2479, [%rd2+20];
	ld.local.u8 	%rs2480, [%rd2+21];
	ld.local.u8 	%rs2481, [%rd2+22];
	ld.local.u8 	%rs2482, [%rd2+23];
	ld.local.u8 	%rs2483, [%rd2+24];
	ld.local.u8 	%rs2484, [%rd2+25];
	ld.local.u8 	%rs2485, [%rd2+26];
	ld.local.u8 	%rs2486, [%rd2+27];
	ld.local.u8 	%rs2487, [%rd2+28];
	ld.local.u8 	%rs2488, [%rd2+29];
	ld.local.u8 	%rs2489, [%rd2+30];
	ld.local.u8 	%rs2490, [%rd2+31];
	st.shared.u8 	[%r210], %rs2459;
	st.shared.u8 	[%r210+1], %rs2460;
	st.shared.u8 	[%r210+2], %rs2461;
	st.shared.u8 	[%r210+3], %rs2462;
	st.shared.u8 	[%r210+4], %rs2463;
	st.shared.u8 	[%r210+5], %rs2464;
	st.shared.u8 	[%r210+6], %rs2465;
	st.shared.u8 	[%r210+7], %rs2466;
	st.shared.u8 	[%r210+8], %rs2467;
	st.shared.u8 	[%r210+9], %rs2468;
	st.shared.u8 	[%r210+10], %rs2469;
	st.shared.u8 	[%r210+11], %rs2470;
	st.shared.u8 	[%r210+12], %rs2471;
	st.shared.u8 	[%r210+13], %rs2472;
	st.shared.u8 	[%r210+14], %rs2473;
	st.shared.u8 	[%r210+15], %rs2474;
	st.shared.u8 	[%r210+16], %rs2475;
	st.shared.u8 	[%r210+17], %rs2476;
	st.shared.u8 	[%r210+18], %rs2477;
	st.shared.u8 	[%r210+19], %rs2478;
	st.shared.u8 	[%r210+20], %rs2479;
	st.shared.u8 	[%r210+21], %rs2480;
	st.shared.u8 	[%r210+22], %rs2481;
	st.shared.u8 	[%r210+23], %rs2482;
	st.shared.u8 	[%r210+24], %rs2483;
	st.shared.u8 	[%r210+25], %rs2484;
	st.shared.u8 	[%r210+26], %rs2485;
	st.shared.u8 	[%r210+27], %rs2486;
	st.shared.u8 	[%r210+28], %rs2487;
	st.shared.u8 	[%r210+29], %rs2488;
	st.shared.u8 	[%r210+30], %rs2489;
	st.shared.u8 	[%r210+31], %rs2490;
	add.s32 	%r343, %r343, 1;
	st.local.u8 	[%rd2], %rs4490;
	st.local.u8 	[%rd2+1], %rs4489;
	st.local.u8 	[%rd2+2], %rs4488;
	st.local.u8 	[%rd2+3], %rs4487;
	st.local.u8 	[%rd2+4], %rs4486;
	st.local.u8 	[%rd2+5], %rs4485;
	st.local.u8 	[%rd2+6], %rs4484;
	st.local.u8 	[%rd2+7], %rs4483;
	st.local.u8 	[%rd2+8], %rs4482;
	st.local.u8 	[%rd2+9], %rs4481;
	st.local.u8 	[%rd2+10], %rs4480;
	st.local.u8 	[%rd2+11], %rs4479;
	st.local.u8 	[%rd2+12], %rs4478;
	st.local.u8 	[%rd2+13], %rs4477;
	st.local.u8 	[%rd2+14], %rs4476;
	st.local.u8 	[%rd2+15], %rs4475;
	st.local.u8 	[%rd2+16], %rs4474;
	st.local.u8 	[%rd2+17], %rs4473;
	st.local.u8 	[%rd2+18], %rs4472;
	st.local.u8 	[%rd2+19], %rs4471;
	st.local.u8 	[%rd2+20], %rs4470;
	st.local.u8 	[%rd2+21], %rs4469;
	st.local.u8 	[%rd2+22], %rs4468;
	st.local.u8 	[%rd2+23], %rs4467;
	st.local.u8 	[%rd2+24], %rs4466;
	st.local.u8 	[%rd2+25], %rs4465;
	st.local.u8 	[%rd2+26], %rs4464;
	st.local.u8 	[%rd2+27], %rs4463;
	st.local.u8 	[%rd2+28], %rs4462;
	st.local.u8 	[%rd2+29], %rs4461;
	st.local.u8 	[%rd2+30], %rs4460;
	st.local.u8 	[%rd2+31], %rs4459;
$L__BB1_110:
	setp.eq.s32 	%p124, %r324, 0;
	setp.gt.u32 	%p125, %r326, 2;
	and.pred  	%p9, %p178, %p125;
	not.pred 	%p126, %p9;
	or.pred  	%p127, %p124, %p126;
	@%p127 bra 	$L__BB1_114;
	mul.wide.u32 	%rd273, %r324, 8;
	add.s64 	%rd274, %rd1, %rd273;
	add.s32 	%r211, %r326, -1;
	cvt.u64.u32 	%rd275, %r211;
	add.s64 	%rd276, %rd274, %rd275;
	ld.local.u8 	%rs2491, [%rd276+-8];
	add.s16 	%rs2492, %rs2491, -5;
	and.b16  	%rs2493, %rs2492, 255;
	setp.lt.u16 	%p128, %rs2493, 252;
	@%p128 bra 	$L__BB1_114;
	add.s32 	%r212, %r326, -2;
	cvt.u64.u32 	%rd277, %r212;
	add.s64 	%rd280, %rd274, %rd277;
	ld.local.u8 	%rs2494, [%rd280+-8];
	setp.ne.s16 	%p129, %rs2494, 0;
	@%p129 bra 	$L__BB1_114;
	cvt.u64.u32 	%rd282, %r326;
	add.s64 	%rd284, %rd2, %rd273;
	add.s64 	%rd285, %rd284, %rd282;
	ld.local.u8 	%rs2495, [%rd285];
	add.s64 	%rd286, %rd284, %rd277;
	st.local.u8 	[%rd286+-8], %rs2495;
	mov.b16 	%rs2496, 0;
	st.local.u8 	[%rd285], %rs2496;
	add.s64 	%rd288, %rd284, %rd275;
	st.local.u8 	[%rd288+-8], %rs2496;
	mov.u32 	%r215, %tid.x;
	shl.b32 	%r216, %r215, 5;
	mov.u32 	%r217, _ZZ6expandP5BoardS0_iE1B;
	add.s32 	%r218, %r217, %r216;
	mad.lo.s32 	%r219, %r215, 672, %r218;
	shl.b32 	%r220, %r343, 5;
	add.s32 	%r221, %r219, %r220;
	ld.local.u8 	%rs2497, [%rd2];
	ld.local.u8 	%rs2498, [%rd2+1];
	ld.local.u8 	%rs2499, [%rd2+2];
	ld.local.u8 	%rs2500, [%rd2+3];
	ld.local.u8 	%rs2501, [%rd2+4];
	ld.local.u8 	%rs2502, [%rd2+5];
	ld.local.u8 	%rs2503, [%rd2+6];
	ld.local.u8 	%rs2504, [%rd2+7];
	ld.local.u8 	%rs2505, [%rd2+8];
	ld.local.u8 	%rs2506, [%rd2+9];
	ld.local.u8 	%rs2507, [%rd2+10];
	ld.local.u8 	%rs2508, [%rd2+11];
	ld.local.u8 	%rs2509, [%rd2+12];
	ld.local.u8 	%rs2510, [%rd2+13];
	ld.local.u8 	%rs2511, [%rd2+14];
	ld.local.u8 	%rs2512, [%rd2+15];
	ld.local.u8 	%rs2513, [%rd2+16];
	ld.local.u8 	%rs2514, [%rd2+17];
	ld.local.u8 	%rs2515, [%rd2+18];
	ld.local.u8 	%rs2516, [%rd2+19];
	ld.local.u8 	%rs2517, [%rd2+20];
	ld.local.u8 	%rs2518, [%rd2+21];
	ld.local.u8 	%rs2519, [%rd2+22];
	ld.local.u8 	%rs2520, [%rd2+23];
	ld.local.u8 	%rs2521, [%rd2+24];
	ld.local.u8 	%rs2522, [%rd2+25];
	ld.local.u8 	%rs2523, [%rd2+26];
	ld.local.u8 	%rs2524, [%rd2+27];
	ld.local.u8 	%rs2525, [%rd2+28];
	ld.local.u8 	%rs2526, [%rd2+29];
	ld.local.u8 	%rs2527, [%rd2+30];
	ld.local.u8 	%rs2528, [%rd2+31];
	st.shared.u8 	[%r221], %rs2497;
	st.shared.u8 	[%r221+1], %rs2498;
	st.shared.u8 	[%r221+2], %rs2499;
	st.shared.u8 	[%r221+3], %rs2500;
	st.shared.u8 	[%r221+4], %rs2501;
	st.shared.u8 	[%r221+5], %rs2502;
	st.shared.u8 	[%r221+6], %rs2503;
	st.shared.u8 	[%r221+7], %rs2504;
	st.shared.u8 	[%r221+8], %rs2505;
	st.shared.u8 	[%r221+9], %rs2506;
	st.shared.u8 	[%r221+10], %rs2507;
	st.shared.u8 	[%r221+11], %rs2508;
	st.shared.u8 	[%r221+12], %rs2509;
	st.shared.u8 	[%r221+13], %rs2510;
	st.shared.u8 	[%r221+14], %rs2511;
	st.shared.u8 	[%r221+15], %rs2512;
	st.shared.u8 	[%r221+16], %rs2513;
	st.shared.u8 	[%r221+17], %rs2514;
	st.shared.u8 	[%r221+18], %rs2515;
	st.shared.u8 	[%r221+19], %rs2516;
	st.shared.u8 	[%r221+20], %rs2517;
	st.shared.u8 	[%r221+21], %rs2518;
	st.shared.u8 	[%r221+22], %rs2519;
	st.shared.u8 	[%r221+23], %rs2520;
	st.shared.u8 	[%r221+24], %rs2521;
	st.shared.u8 	[%r221+25], %rs2522;
	st.shared.u8 	[%r221+26], %rs2523;
	st.shared.u8 	[%r221+27], %rs2524;
	st.shared.u8 	[%r221+28], %rs2525;
	st.shared.u8 	[%r221+29], %rs2526;
	st.shared.u8 	[%r221+30], %rs2527;
	st.shared.u8 	[%r221+31], %rs2528;
	add.s32 	%r343, %r343, 1;
	st.local.u8 	[%rd2], %rs4490;
	st.local.u8 	[%rd2+1], %rs4489;
	st.local.u8 	[%rd2+2], %rs4488;
	st.local.u8 	[%rd2+3], %rs4487;
	st.local.u8 	[%rd2+4], %rs4486;
	st.local.u8 	[%rd2+5], %rs4485;
	st.local.u8 	[%rd2+6], %rs4484;
	st.local.u8 	[%rd2+7], %rs4483;
	st.local.u8 	[%rd2+8], %rs4482;
	st.local.u8 	[%rd2+9], %rs4481;
	st.local.u8 	[%rd2+10], %rs4480;
	st.local.u8 	[%rd2+11], %rs4479;
	st.local.u8 	[%rd2+12], %rs4478;
	st.local.u8 	[%rd2+13], %rs4477;
	st.local.u8 	[%rd2+14], %rs4476;
	st.local.u8 	[%rd2+15], %rs4475;
	st.local.u8 	[%rd2+16], %rs4474;
	st.local.u8 	[%rd2+17], %rs4473;
	st.local.u8 	[%rd2+18], %rs4472;
	st.local.u8 	[%rd2+19], %rs4471;
	st.local.u8 	[%rd2+20], %rs4470;
	st.local.u8 	[%rd2+21], %rs4469;
	st.local.u8 	[%rd2+22], %rs4468;
	st.local.u8 	[%rd2+23], %rs4467;
	st.local.u8 	[%rd2+24], %rs4466;
	st.local.u8 	[%rd2+25], %rs4465;
	st.local.u8 	[%rd2+26], %rs4464;
	st.local.u8 	[%rd2+27], %rs4463;
	st.local.u8 	[%rd2+28], %rs4462;
	st.local.u8 	[%rd2+29], %rs4461;
	st.local.u8 	[%rd2+30], %rs4460;
	st.local.u8 	[%rd2+31], %rs4459;
$L__BB1_114:
	@%p126 bra 	$L__BB1_118;
	mul.wide.u32 	%rd289, %r324, 8;
	add.s64 	%rd290, %rd1, %rd289;
	add.s32 	%r222, %r326, -1;
	cvt.u64.u32 	%rd291, %r222;
	add.s64 	%rd292, %rd290, %rd291;
	ld.local.u8 	%rs2529, [%rd292];
	add.s16 	%rs2530, %rs2529, -5;
	and.b16  	%rs2531, %rs2530, 255;
	setp.lt.u16 	%p131, %rs2531, 252;
	@%p131 bra 	$L__BB1_118;
	add.s32 	%r223, %r326, -2;
	cvt.u64.u32 	%rd293, %r223;
	add.s64 	%rd296, %rd290, %rd293;
	ld.local.u8 	%rs2532, [%rd296+8];
	setp.ne.s16 	%p132, %rs2532, 0;
	@%p132 bra 	$L__BB1_118;
	cvt.u64.u32 	%rd298, %r326;
	add.s64 	%rd300, %rd2, %rd289;
	add.s64 	%rd301, %rd300, %rd298;
	ld.local.u8 	%rs2533, [%rd301];
	add.s64 	%rd302, %rd300, %rd293;
	st.local.u8 	[%rd302+8], %rs2533;
	mov.b16 	%rs2534, 0;
	st.local.u8 	[%rd301], %rs2534;
	add.s64 	%rd304, %rd300, %rd291;
	st.local.u8 	[%rd304], %rs2534;
	mov.u32 	%r226, %tid.x;
	shl.b32 	%r227, %r226, 5;
	mov.u32 	%r228, _ZZ6expandP5BoardS0_iE1B;
	add.s32 	%r229, %r228, %r227;
	mad.lo.s32 	%r230, %r226, 672, %r229;
	shl.b32 	%r231, %r343, 5;
	add.s32 	%r232, %r230, %r231;
	ld.local.u8 	%rs2535, [%rd2];
	ld.local.u8 	%rs2536, [%rd2+1];
	ld.local.u8 	%rs2537, [%rd2+2];
	ld.local.u8 	%rs2538, [%rd2+3];
	ld.local.u8 	%rs2539, [%rd2+4];
	ld.local.u8 	%rs2540, [%rd2+5];
	ld.local.u8 	%rs2541, [%rd2+6];
	ld.local.u8 	%rs2542, [%rd2+7];
	ld.local.u8 	%rs2543, [%rd2+8];
	ld.local.u8 	%rs2544, [%rd2+9];
	ld.local.u8 	%rs2545, [%rd2+10];
	ld.local.u8 	%rs2546, [%rd2+11];
	ld.local.u8 	%rs2547, [%rd2+12];
	ld.local.u8 	%rs2548, [%rd2+13];
	ld.local.u8 	%rs2549, [%rd2+14];
	ld.local.u8 	%rs2550, [%rd2+15];
	ld.local.u8 	%rs2551, [%rd2+16];
	ld.local.u8 	%rs2552, [%rd2+17];
	ld.local.u8 	%rs2553, [%rd2+18];
	ld.local.u8 	%rs2554, [%rd2+19];
	ld.local.u8 	%rs2555, [%rd2+20];
	ld.local.u8 	%rs2556, [%rd2+21];
	ld.local.u8 	%rs2557, [%rd2+22];
	ld.local.u8 	%rs2558, [%rd2+23];
	ld.local.u8 	%rs2559, [%rd2+24];
	ld.local.u8 	%rs2560, [%rd2+25];
	ld.local.u8 	%rs2561, [%rd2+26];
	ld.local.u8 	%rs2562, [%rd2+27];
	ld.local.u8 	%rs2563, [%rd2+28];
	ld.local.u8 	%rs2564, [%rd2+29];
	ld.local.u8 	%rs2565, [%rd2+30];
	ld.local.u8 	%rs2566, [%rd2+31];
	st.shared.u8 	[%r232], %rs2535;
	st.shared.u8 	[%r232+1], %rs2536;
	st.shared.u8 	[%r232+2], %rs2537;
	st.shared.u8 	[%r232+3], %rs2538;
	st.shared.u8 	[%r232+4], %rs2539;
	st.shared.u8 	[%r232+5], %rs2540;
	st.shared.u8 	[%r232+6], %rs2541;
	st.shared.u8 	[%r232+7], %rs2542;
	st.shared.u8 	[%r232+8], %rs2543;
	st.shared.u8 	[%r232+9], %rs2544;
	st.shared.u8 	[%r232+10], %rs2545;
	st.shared.u8 	[%r232+11], %rs2546;
	st.shared.u8 	[%r232+12], %rs2547;
	st.shared.u8 	[%r232+13], %rs2548;
	st.shared.u8 	[%r232+14], %rs2549;
	st.shared.u8 	[%r232+15], %rs2550;
	st.shared.u8 	[%r232+16], %rs2551;
	st.shared.u8 	[%r232+17], %rs2552;
	st.shared.u8 	[%r232+18], %rs2553;
	st.shared.u8 	[%r232+19], %rs2554;
	st.shared.u8 	[%r232+20], %rs2555;
	st.shared.u8 	[%r232+21], %rs2556;
	st.shared.u8 	[%r232+22], %rs2557;
	st.shared.u8 	[%r232+23], %rs2558;
	st.shared.u8 	[%r232+24], %rs2559;
	st.shared.u8 	[%r232+25], %rs2560;
	st.shared.u8 	[%r232+26], %rs2561;
	st.shared.u8 	[%r232+27], %rs2562;
	st.shared.u8 	[%r232+28], %rs2563;
	st.shared.u8 	[%r232+29], %rs2564;
	st.shared.u8 	[%r232+30], %rs2565;
	st.shared.u8 	[%r232+31], %rs2566;
	add.s32 	%r343, %r343, 1;
	st.local.u8 	[%rd2], %rs4490;
	st.local.u8 	[%rd2+1], %rs4489;
	st.local.u8 	[%rd2+2], %rs4488;
	st.local.u8 	[%rd2+3], %rs4487;
	st.local.u8 	[%rd2+4], %rs4486;
	st.local.u8 	[%rd2+5], %rs4485;
	st.local.u8 	[%rd2+6], %rs4484;
	st.local.u8 	[%rd2+7], %rs4483;
	st.local.u8 	[%rd2+8], %rs4482;
	st.local.u8 	[%rd2+9], %rs4481;
	st.local.u8 	[%rd2+10], %rs4480;
	st.local.u8 	[%rd2+11], %rs4479;
	st.local.u8 	[%rd2+12], %rs4478;
	st.local.u8 	[%rd2+13], %rs4477;
	st.local.u8 	[%rd2+14], %rs4476;
	st.local.u8 	[%rd2+15], %rs4475;
	st.local.u8 	[%rd2+16], %rs4474;
	st.local.u8 	[%rd2+17], %rs4473;
	st.local.u8 	[%rd2+18], %rs4472;
	st.local.u8 	[%rd2+19], %rs4471;
	st.local.u8 	[%rd2+20], %rs4470;
	st.local.u8 	[%rd2+21], %rs4469;
	st.local.u8 	[%rd2+22], %rs4468;
	st.local.u8 	[%rd2+23], %rs4467;
	st.local.u8 	[%rd2+24], %rs4466;
	st.local.u8 	[%rd2+25], %rs4465;
	st.local.u8 	[%rd2+26], %rs4464;
	st.local.u8 	[%rd2+27], %rs4463;
	st.local.u8 	[%rd2+28], %rs4462;
	st.local.u8 	[%rd2+29], %rs4461;
	st.local.u8 	[%rd2+30], %rs4460;
	st.local.u8 	[%rd2+31], %rs4459;
$L__BB1_118:
	setp.ne.s16 	%p133, %rs706, 7;
	@%p133 bra 	$L__BB1_147;
	setp.eq.s32 	%p134, %r324, 3;
	and.b32  	%r233, %r326, 1;
	setp.eq.b32 	%p135, %r233, 1;
	setp.ne.s32 	%p136, %r326, 7;
	and.pred  	%p10, %p136, %p135;
	not.pred 	%p137, %p10;
	or.pred  	%p138, %p134, %p137;
	@%p138 bra 	$L__BB1_122;
	mul.wide.u32 	%rd305, %r324, 8;
	add.s64 	%rd306, %rd1, %rd305;
	cvt.u64.u32 	%rd307, %r326;
	add.s64 	%rd308, %rd306, %rd307;
	ld.local.u8 	%rs2567, [%rd308+9];
	setp.ne.s16 	%p139, %rs2567, 0;
	@%p139 bra 	$L__BB1_122;
	add.s64 	%rd311, %rd2, %rd305;
	add.s64 	%rd312, %rd311, %rd307;
	ld.local.u8 	%rs2568, [%rd312];
	st.local.u8 	[%rd312+9], %rs2568;
	mov.b16 	%rs2569, 0;
	st.local.u8 	[%rd312], %rs2569;
	mov.u32 	%r234, %tid.x;
	shl.b32 	%r235, %r234, 5;
	mov.u32 	%r236, _ZZ6expandP5BoardS0_iE1B;
	add.s32 	%r237, %r236, %r235;
	mad.lo.s32 	%r238, %r234, 672, %r237;
	shl.b32 	%r239, %r343, 5;
	add.s32 	%r240, %r238, %r239;
	ld.local.u8 	%rs2570, [%rd2];
	ld.local.u8 	%rs2571, [%rd2+1];
	ld.local.u8 	%rs2572, [%rd2+2];
	ld.local.u8 	%rs2573, [%rd2+3];
	ld.local.u8 	%rs2574, [%rd2+4];
	ld.local.u8 	%rs2575, [%rd2+5];
	ld.local.u8 	%rs2576, [%rd2+6];
	ld.local.u8 	%rs2577, [%rd2+7];
	ld.local.u8 	%rs2578, [%rd2+8];
	ld.local.u8 	%rs2579, [%rd2+9];
	ld.local.u8 	%rs2580, [%rd2+10];
	ld.local.u8 	%rs2581, [%rd2+11];
	ld.local.u8 	%rs2582, [%rd2+12];
	ld.local.u8 	%rs2583, [%rd2+13];
	ld.local.u8 	%rs2584, [%rd2+14];
	ld.local.u8 	%rs2585, [%rd2+15];
	ld.local.u8 	%rs2586, [%rd2+16];
	ld.local.u8 	%rs2587, [%rd2+17];
	ld.local.u8 	%rs2588, [%rd2+18];
	ld.local.u8 	%rs2589, [%rd2+19];
	ld.local.u8 	%rs2590, [%rd2+20];
	ld.local.u8 	%rs2591, [%rd2+21];
	ld.local.u8 	%rs2592, [%rd2+22];
	ld.local.u8 	%rs2593, [%rd2+23];
	ld.local.u8 	%rs2594, [%rd2+24];
	ld.local.u8 	%rs2595, [%rd2+25];
	ld.local.u8 	%rs2596, [%rd2+26];
	ld.local.u8 	%rs2597, [%rd2+27];
	ld.local.u8 	%rs2598, [%rd2+28];
	ld.local.u8 	%rs2599, [%rd2+29];
	ld.local.u8 	%rs2600, [%rd2+30];
	ld.local.u8 	%rs2601, [%rd2+31];
	st.shared.u8 	[%r240], %rs2570;
	st.shared.u8 	[%r240+1], %rs2571;
	st.shared.u8 	[%r240+2], %rs2572;
	st.shared.u8 	[%r240+3], %rs2573;
	st.shared.u8 	[%r240+4], %rs2574;
	st.shared.u8 	[%r240+5], %rs2575;
	st.shared.u8 	[%r240+6], %rs2576;
	st.shared.u8 	[%r240+7], %rs2577;
	st.shared.u8 	[%r240+8], %rs2578;
	st.shared.u8 	[%r240+9], %rs2579;
	st.shared.u8 	[%r240+10], %rs2580;
	st.shared.u8 	[%r240+11], %rs2581;
	st.shared.u8 	[%r240+12], %rs2582;
	st.shared.u8 	[%r240+13], %rs2583;
	st.shared.u8 	[%r240+14], %rs2584;
	st.shared.u8 	[%r240+15], %rs2585;
	st.shared.u8 	[%r240+16], %rs2586;
	st.shared.u8 	[%r240+17], %rs2587;
	st.shared.u8 	[%r240+18], %rs2588;
	st.shared.u8 	[%r240+19], %rs2589;
	st.shared.u8 	[%r240+20], %rs2590;
	st.shared.u8 	[%r240+21], %rs2591;
	st.shared.u8 	[%r240+22], %rs2592;
	st.shared.u8 	[%r240+23], %rs2593;
	st.shared.u8 	[%r240+24], %rs2594;
	st.shared.u8 	[%r240+25], %rs2595;
	st.shared.u8 	[%r240+26], %rs2596;
	st.shared.u8 	[%r240+27], %rs2597;
	st.shared.u8 	[%r240+28], %rs2598;
	st.shared.u8 	[%r240+29], %rs2599;
	st.shared.u8 	[%r240+30], %rs2600;
	st.shared.u8 	[%r240+31], %rs2601;
	add.s32 	%r343, %r343, 1;
	st.local.u8 	[%rd2], %rs4490;
	st.local.u8 	[%rd2+1], %rs4489;
	st.local.u8 	[%rd2+2], %rs4488;
	st.local.u8 	[%rd2+3], %rs4487;
	st.local.u8 	[%rd2+4], %rs4486;
	st.local.u8 	[%rd2+5], %rs4485;
	st.local.u8 	[%rd2+6], %rs4484;
	st.local.u8 	[%rd2+7], %rs4483;
	st.local.u8 	[%rd2+8], %rs4482;
	st.local.u8 	[%rd2+9], %rs4481;
	st.local.u8 	[%rd2+10], %rs4480;
	st.local.u8 	[%rd2+11], %rs4479;
	st.local.u8 	[%rd2+12], %rs4478;
	st.local.u8 	[%rd2+13], %rs4477;
	st.local.u8 	[%rd2+14], %rs4476;
	st.local.u8 	[%rd2+15], %rs4475;
	st.local.u8 	[%rd2+16], %rs4474;
	st.local.u8 	[%rd2+17], %rs4473;
	st.local.u8 	[%rd2+18], %rs4472;
	st.local.u8 	[%rd2+19], %rs4471;
	st.local.u8 	[%rd2+20], %rs4470;
	st.local.u8 	[%rd2+21], %rs4469;
	st.local.u8 	[%rd2+22], %rs4468;
	st.local.u8 	[%rd2+23], %rs4467;
	st.local.u8 	[%rd2+24], %rs4466;
	st.local.u8 	[%rd2+25], %rs4465;
	st.local.u8 	[%rd2+26], %rs4464;
	st.local.u8 	[%rd2+27], %rs4463;
	st.local.u8 	[%rd2+28], %rs4462;
	st.local.u8 	[%rd2+29], %rs4461;
	st.local.u8 	[%rd2+30], %rs4460;
	st.local.u8 	[%rd2+31], %rs4459;
$L__BB1_122:
	@%p137 bra 	$L__BB1_125;
	mul.wide.u32 	%rd313, %r324, 8;
	add.s64 	%rd314, %rd1, %rd313;
	cvt.u64.u32 	%rd315, %r326;
	add.s64 	%rd316, %rd314, %rd315;
	ld.local.u8 	%rs2602, [%rd316+1];
	setp.ne.s16 	%p141, %rs2602, 0;
	@%p141 bra 	$L__BB1_125;
	add.s64 	%rd319, %rd2, %rd313;
	add.s64 	%rd320, %rd319, %rd315;
	ld.local.u8 	%rs2603, [%rd320];
	st.local.u8 	[%rd320+1], %rs2603;
	mov.b16 	%rs2604, 0;
	st.local.u8 	[%rd320], %rs2604;
	mov.u32 	%r241, %tid.x;
	shl.b32 	%r242, %r241, 5;
	mov.u32 	%r243, _ZZ6expandP5BoardS0_iE1B;
	add.s32 	%r244, %r243, %r242;
	mad.lo.s32 	%r245, %r241, 672, %r244;
	shl.b32 	%r246, %r343, 5;
	add.s32 	%r247, %r245, %r246;
	ld.local.u8 	%rs2605, [%rd2];
	ld.local.u8 	%rs2606, [%rd2+1];
	ld.local.u8 	%rs2607, [%rd2+2];
	ld.local.u8 	%rs2608, [%rd2+3];
	ld.local.u8 	%rs2609, [%rd2+4];
	ld.local.u8 	%rs2610, [%rd2+5];
	ld.local.u8 	%rs2611, [%rd2+6];
	ld.local.u8 	%rs2612, [%rd2+7];
	ld.local.u8 	%rs2613, [%rd2+8];
	ld.local.u8 	%rs2614, [%rd2+9];
	ld.local.u8 	%rs2615, [%rd2+10];
	ld.local.u8 	%rs2616, [%rd2+11];
	ld.local.u8 	%rs2617, [%rd2+12];
	ld.local.u8 	%rs2618, [%rd2+13];
	ld.local.u8 	%rs2619, [%rd2+14];
	ld.local.u8 	%rs2620, [%rd2+15];
	ld.local.u8 	%rs2621, [%rd2+16];
	ld.local.u8 	%rs2622, [%rd2+17];
	ld.local.u8 	%rs2623, [%rd2+18];
	ld.local.u8 	%rs2624, [%rd2+19];
	ld.local.u8 	%rs2625, [%rd2+20];
	ld.local.u8 	%rs2626, [%rd2+21];
	ld.local.u8 	%rs2627, [%rd2+22];
	ld.local.u8 	%rs2628, [%rd2+23];
	ld.local.u8 	%rs2629, [%rd2+24];
	ld.local.u8 	%rs2630, [%rd2+25];
	ld.local.u8 	%rs2631, [%rd2+26];
	ld.local.u8 	%rs2632, [%rd2+27];
	ld.local.u8 	%rs2633, [%rd2+28];
	ld.local.u8 	%rs2634, [%rd2+29];
	ld.local.u8 	%rs2635, [%rd2+30];
	ld.local.u8 	%rs2636, [%rd2+31];
	st.shared.u8 	[%r247], %rs2605;
	st.shared.u8 	[%r247+1], %rs2606;
	st.shared.u8 	[%r247+2], %rs2607;
	st.shared.u8 	[%r247+3], %rs2608;
	st.shared.u8 	[%r247+4], %rs2609;
	st.shared.u8 	[%r247+5], %rs2610;
	st.shared.u8 	[%r247+6], %rs2611;
	st.shared.u8 	[%r247+7], %rs2612;
	st.shared.u8 	[%r247+8], %rs2613;
	st.shared.u8 	[%r247+9], %rs2614;
	st.shared.u8 	[%r247+10], %rs2615;
	st.shared.u8 	[%r247+11], %rs2616;
	st.shared.u8 	[%r247+12], %rs2617;
	st.shared.u8 	[%r247+13], %rs2618;
	st.shared.u8 	[%r247+14], %rs2619;
	st.shared.u8 	[%r247+15], %rs2620;
	st.shared.u8 	[%r247+16], %rs2621;
	st.shared.u8 	[%r247+17], %rs2622;
	st.shared.u8 	[%r247+18], %rs2623;
	st.shared.u8 	[%r247+19], %rs2624;
	st.shared.u8 	[%r247+20], %rs2625;
	st.shared.u8 	[%r247+21], %rs2626;
	st.shared.u8 	[%r247+22], %rs2627;
	st.shared.u8 	[%r247+23], %rs2628;
	st.shared.u8 	[%r247+24], %rs2629;
	st.shared.u8 	[%r247+25], %rs2630;
	st.shared.u8 	[%r247+26], %rs2631;
	st.shared.u8 	[%r247+27], %rs2632;
	st.shared.u8 	[%r247+28], %rs2633;
	st.shared.u8 	[%r247+29], %rs2634;
	st.shared.u8 	[%r247+30], %rs2635;
	st.shared.u8 	[%r247+31], %rs2636;
	add.s32 	%r343, %r343, 1;
	st.local.u8 	[%rd2], %rs4490;
	st.local.u8 	[%rd2+1], %rs4489;
	st.local.u8 	[%rd2+2], %rs4488;
	st.local.u8 	[%rd2+3], %rs4487;
	st.local.u8 	[%rd2+4], %rs4486;
	st.local.u8 	[%rd2+5], %rs4485;
	st.local.u8 	[%rd2+6], %rs4484;
	st.local.u8 	[%rd2+7], %rs4483;
	st.local.u8 	[%rd2+8], %rs4482;
	st.local.u8 	[%rd2+9], %rs4481;
	st.local.u8 	[%rd2+10], %rs4480;
	st.local.u8 	[%rd2+11], %rs4479;
	st.local.u8 	[%rd2+12], %rs4478;
	st.local.u8 	[%rd2+13], %rs4477;
	st.local.u8 	[%rd2+14], %rs4476;
	st.local.u8 	[%rd2+15], %rs4475;
	st.local.u8 	[%rd2+16], %rs4474;
	st.local.u8 	[%rd2+17], %rs4473;
	st.local.u8 	[%rd2+18], %rs4472;
	st.local.u8 	[%rd2+19], %rs4471;
	st.local.u8 	[%rd2+20], %rs4470;
	st.local.u8 	[%rd2+21], %rs4469;
	st.local.u8 	[%rd2+22], %rs4468;
	st.local.u8 	[%rd2+23], %rs4467;
	st.local.u8 	[%rd2+24], %rs4466;
	st.local.u8 	[%rd2+25], %rs4465;
	st.local.u8 	[%rd2+26], %rs4464;
	st.local.u8 	[%rd2+27], %rs4463;
	st.local.u8 	[%rd2+28], %rs4462;
	st.local.u8 	[%rd2+29], %rs4461;
	st.local.u8 	[%rd2+30], %rs4460;
	st.local.u8 	[%rd2+31], %rs4459;
$L__BB1_125:
	setp.eq.s32 	%p142, %r324, 0;
	setp.eq.b32 	%p143, %r233, 1;
	or.pred  	%p144, %p142, %p143;
	@%p144 bra 	$L__BB1_128;
	mul.wide.u32 	%rd321, %r324, 8;
	add.s64 	%rd322, %rd1, %rd321;
	cvt.u64.u32 	%rd323, %r326;
	add.s64 	%rd324, %rd322, %rd323;
	ld.local.u8 	%rs2637, [%rd324+-7];
	setp.ne.s16 	%p146, %rs2637, 0;
	@%p146 bra 	$L__BB1_129;
	add.s64 	%rd327, %rd2, %rd321;
	add.s64 	%rd328, %rd327, %rd323;
	ld.local.u8 	%rs2638, [%rd328];
	st.local.u8 	[%rd328+-7], %rs2638;
	mov.b16 	%rs2639, 0;
	st.local.u8 	[%rd328], %rs2639;
	mov.u32 	%r248, %tid.x;
	shl.b32 	%r249, %r248, 5;
	mov.u32 	%r250, _ZZ6expandP5BoardS0_iE1B;
	add.s32 	%r251, %r250, %r249;
	mad.lo.s32 	%r252, %r248, 672, %r251;
	shl.b32 	%r253, %r343, 5;
	add.s32 	%r254, %r252, %r253;
	ld.local.u8 	%rs2640, [%rd2];
	ld.local.u8 	%rs2641, [%rd2+1];
	ld.local.u8 	%rs2642, [%rd2+2];
	ld.local.u8 	%rs2643, [%rd2+3];
	ld.local.u8 	%rs2644, [%rd2+4];
	ld.local.u8 	%rs2645, [%rd2+5];
	ld.local.u8 	%rs2646, [%rd2+6];
	ld.local.u8 	%rs2647, [%rd2+7];
	ld.local.u8 	%rs2648, [%rd2+8];
	ld.local.u8 	%rs2649, [%rd2+9];
	ld.local.u8 	%rs2650, [%rd2+10];
	ld.local.u8 	%rs2651, [%rd2+11];
	ld.local.u8 	%rs2652, [%rd2+12];
	ld.local.u8 	%rs2653, [%rd2+13];
	ld.local.u8 	%rs2654, [%rd2+14];
	ld.local.u8 	%rs2655, [%rd2+15];
	ld.local.u8 	%rs2656, [%rd2+16];
	ld.local.u8 	%rs2657, [%rd2+17];
	ld.local.u8 	%rs2658, [%rd2+18];
	ld.local.u8 	%rs2659, [%rd2+19];
	ld.local.u8 	%rs2660, [%rd2+20];
	ld.local.u8 	%rs2661, [%rd2+21];
	ld.local.u8 	%rs2662, [%rd2+22];
	ld.local.u8 	%rs2663, [%rd2+23];
	ld.local.u8 	%rs2664, [%rd2+24];
	ld.local.u8 	%rs2665, [%rd2+25];
	ld.local.u8 	%rs2666, [%rd2+26];
	ld.local.u8 	%rs2667, [%rd2+27];
	ld.local.u8 	%rs2668, [%rd2+28];
	ld.local.u8 	%rs2669, [%rd2+29];
	ld.local.u8 	%rs2670, [%rd2+30];
	ld.local.u8 	%rs2671, [%rd2+31];
	st.shared.u8 	[%r254], %rs2640;
	st.shared.u8 	[%r254+1], %rs2641;
	st.shared.u8 	[%r254+2], %rs2642;
	st.shared.u8 	[%r254+3], %rs2643;
	st.shared.u8 	[%r254+4], %rs2644;
	st.shared.u8 	[%r254+5], %rs2645;
	st.shared.u8 	[%r254+6], %rs2646;
	st.shared.u8 	[%r254+7], %rs2647;
	st.shared.u8 	[%r254+8], %rs2648;
	st.shared.u8 	[%r254+9], %rs2649;
	st.shared.u8 	[%r254+10], %rs2650;
	st.shared.u8 	[%r254+11], %rs2651;
	st.shared.u8 	[%r254+12], %rs2652;
	st.shared.u8 	[%r254+13], %rs2653;
	st.shared.u8 	[%r254+14], %rs2654;
	st.shared.u8 	[%r254+15], %rs2655;
	st.shared.u8 	[%r254+16], %rs2656;
	st.shared.u8 	[%r254+17], %rs2657;
	st.shared.u8 	[%r254+18], %rs2658;
	st.shared.u8 	[%r254+19], %rs2659;
	st.shared.u8 	[%r254+20], %rs2660;
	st.shared.u8 	[%r254+21], %rs2661;
	st.shared.u8 	[%r254+22], %rs2662;
	st.shared.u8 	[%r254+23], %rs2663;
	st.shared.u8 	[%r254+24], %rs2664;
	st.shared.u8 	[%r254+25], %rs2665;
	st.shared.u8 	[%r254+26], %rs2666;
	st.shared.u8 	[%r254+27], %rs2667;
	st.shared.u8 	[%r254+28], %rs2668;
	st.shared.u8 	[%r254+29], %rs2669;
	st.shared.u8 	[%r254+30], %rs2670;
	st.shared.u8 	[%r254+31], %rs2671;
	add.s32 	%r343, %r343, 1;
	st.local.u8 	[%rd2], %rs4490;
	st.local.u8 	[%rd2+1], %rs4489;
	st.local.u8 	[%rd2+2], %rs4488;
	st.local.u8 	[%rd2+3], %rs4487;
	st.local.u8 	[%rd2+4], %rs4486;
	st.local.u8 	[%rd2+5], %rs4485;
	st.local.u8 	[%rd2+6], %rs4484;
	st.local.u8 	[%rd2+7], %rs4483;
	st.local.u8 	[%rd2+8], %rs4482;
	st.local.u8 	[%rd2+9], %rs4481;
	st.local.u8 	[%rd2+10], %rs4480;
	st.local.u8 	[%rd2+11], %rs4479;
	st.local.u8 	[%rd2+12], %rs4478;
	st.local.u8 	[%rd2+13], %rs4477;
	st.local.u8 	[%rd2+14], %rs4476;
	st.local.u8 	[%rd2+15], %rs4475;
	st.local.u8 	[%rd2+16], %rs4474;
	st.local.u8 	[%rd2+17], %rs4473;
	st.local.u8 	[%rd2+18], %rs4472;
	st.local.u8 	[%rd2+19], %rs4471;
	st.local.u8 	[%rd2+20], %rs4470;
	st.local.u8 	[%rd2+21], %rs4469;
	st.local.u8 	[%rd2+22], %rs4468;
	st.local.u8 	[%rd2+23], %rs4467;
	st.local.u8 	[%rd2+24], %rs4466;
	st.local.u8 	[%rd2+25], %rs4465;
	st.local.u8 	[%rd2+26], %rs4464;
	st.local.u8 	[%rd2+27], %rs4463;
	st.local.u8 	[%rd2+28], %rs4462;
	st.local.u8 	[%rd2+29], %rs4461;
	st.local.u8 	[%rd2+30], %rs4460;
	st.local.u8 	[%rd2+31], %rs4459;
	bra.uni 	$L__BB1_129;
$L__BB1_128:
	setp.ne.s32 	%p145, %r233, 0;
	@%p145 bra 	$L__BB1_131;
$L__BB1_129:
	mul.wide.u32 	%rd329, %r324, 8;
	add.s64 	%rd330, %rd1, %rd329;
	cvt.u64.u32 	%rd331, %r326;
	add.s64 	%rd332, %rd330, %rd331;
	ld.local.u8 	%rs2672, [%rd332+1];
	setp.ne.s16 	%p147, %rs2672, 0;
	@%p147 bra 	$L__BB1_131;
	add.s64 	%rd335, %rd2, %rd329;
	add.s64 	%rd336, %rd335, %rd331;
	ld.local.u8 	%rs2673, [%rd336];
	st.local.u8 	[%rd336+1], %rs2673;
	mov.b16 	%rs2674, 0;
	st.local.u8 	[%rd336], %rs2674;
	mov.u32 	%r255, %tid.x;
	shl.b32 	%r256, %r255, 5;
	mov.u32 	%r257, _ZZ6expandP5BoardS0_iE1B;
	add.s32 	%r258, %r257, %r256;
	mad.lo.s32 	%r259, %r255, 672, %r258;
	shl.b32 	%r260, %r343, 5;
	add.s32 	%r261, %r259, %r260;
	ld.local.u8 	%rs2675, [%rd2];
	ld.local.u8 	%rs2676, [%rd2+1];
	ld.local.u8 	%rs2677, [%rd2+2];
	ld.local.u8 	%rs2678, [%rd2+3];
	ld.local.u8 	%rs2679, [%rd2+4];
	ld.local.u8 	%rs2680, [%rd2+5];
	ld.local.u8 	%rs2681, [%rd2+6];
	ld.local.u8 	%rs2682, [%rd2+7];
	ld.local.u8 	%rs2683, [%rd2+8];
	ld.local.u8 	%rs2684, [%rd2+9];
	ld.local.u8 	%rs2685, [%rd2+10];
	ld.local.u8 	%rs2686, [%rd2+11];
	ld.local.u8 	%rs2687, [%rd2+12];
	ld.local.u8 	%rs2688, [%rd2+13];
	ld.local.u8 	%rs2689, [%rd2+14];
	ld.local.u8 	%rs2690, [%rd2+15];
	ld.local.u8 	%rs2691, [%rd2+16];
	ld.local.u8 	%rs2692, [%rd2+17];
	ld.local.u8 	%rs2693, [%rd2+18];
	ld.local.u8 	%rs2694, [%rd2+19];
	ld.local.u8 	%rs2695, [%rd2+20];
	ld.local.u8 	%rs2696, [%rd2+21];
	ld.local.u8 	%rs2697, [%rd2+22];
	ld.local.u8 	%rs2698, [%rd2+23];
	ld.local.u8 	%rs2699, [%rd2+24];
	ld.local.u8 	%rs2700, [%rd2+25];
	ld.local.u8 	%rs2701, [%rd2+26];
	ld.local.u8 	%rs2702, [%rd2+27];
	ld.local.u8 	%rs2703, [%rd2+28];
	ld.local.u8 	%rs2704, [%rd2+29];
	ld.local.u8 	%rs2705, [%rd2+30];
	ld.local.u8 	%rs2706, [%rd2+31];
	st.shared.u8 	[%r261], %rs2675;
	st.shared.u8 	[%r261+1], %rs2676;
	st.shared.u8 	[%r261+2], %rs2677;
	st.shared.u8 	[%r261+3], %rs2678;
	st.shared.u8 	[%r261+4], %rs2679;
	st.shared.u8 	[%r261+5], %rs2680;
	st.shared.u8 	[%r261+6], %rs2681;
	st.shared.u8 	[%r261+7], %rs2682;
	st.shared.u8 	[%r261+8], %rs2683;
	st.shared.u8 	[%r261+9], %rs2684;
	st.shared.u8 	[%r261+10], %rs2685;
	st.shared.u8 	[%r261+11], %rs2686;
	st.shared.u8 	[%r261+12], %rs2687;
	st.shared.u8 	[%r261+13], %rs2688;
	st.shared.u8 	[%r261+14], %rs2689;
	st.shared.u8 	[%r261+15], %rs2690;
	st.shared.u8 	[%r261+16], %rs2691;
	st.shared.u8 	[%r261+17], %rs2692;
	st.shared.u8 	[%r261+18], %rs2693;
	st.shared.u8 	[%r261+19], %rs2694;
	st.shared.u8 	[%r261+20], %rs2695;
	st.shared.u8 	[%r261+21], %rs2696;
	st.shared.u8 	[%r261+22], %rs2697;
	st.shared.u8 	[%r261+23], %rs2698;
	st.shared.u8 	[%r261+24], %rs2699;
	st.shared.u8 	[%r261+25], %rs2700;
	st.shared.u8 	[%r261+26], %rs2701;
	st.shared.u8 	[%r261+27], %rs2702;
	st.shared.u8 	[%r261+28], %rs2703;
	st.shared.u8 	[%r261+29], %rs2704;
	st.shared.u8 	[%r261+30], %rs2705;
	st.shared.u8 	[%r261+31], %rs2706;
	add.s32 	%r343, %r343, 1;
	st.local.u8 	[%rd2], %rs4490;
	st.local.u8 	[%rd2+1], %rs4489;
	st.local.u8 	[%rd2+2], %rs4488;
	st.local.u8 	[%rd2+3], %rs4487;
	st.local.u8 	[%rd2+4], %rs4486;
	st.local.u8 	[%rd2+5], %rs4485;
	st.local.u8 	[%rd2+6], %rs4484;
	st.local.u8 	[%rd2+7], %rs4483;
	st.local.u8 	[%rd2+8], %rs4482;
	st.local.u8 	[%rd2+9], %rs4481;
	st.local.u8 	[%rd2+10], %rs4480;
	st.local.u8 	[%rd2+11], %rs4479;
	st.local.u8 	[%rd2+12], %rs4478;
	st.local.u8 	[%rd2+13], %rs4477;
	st.local.u8 	[%rd2+14], %rs4476;
	st.local.u8 	[%rd2+15], %rs4475;
	st.local.u8 	[%rd2+16], %rs4474;
	st.local.u8 	[%rd2+17], %rs4473;
	st.local.u8 	[%rd2+18], %rs4472;
	st.local.u8 	[%rd2+19], %rs4471;
	st.local.u8 	[%rd2+20], %rs4470;
	st.local.u8 	[%rd2+21], %rs4469;
	st.local.u8 	[%rd2+22], %rs4468;
	st.local.u8 	[%rd2+23], %rs4467;
	st.local.u8 	[%rd2+24], %rs4466;
	st.local.u8 	[%rd2+25], %rs4465;
	st.local.u8 	[%rd2+26], %rs4464;
	st.local.u8 	[%rd2+27], %rs4463;
	st.local.u8 	[%rd2+28], %rs4462;
	st.local.u8 	[%rd2+29], %rs4461;
	st.local.u8 	[%rd2+30], %rs4460;
	st.local.u8 	[%rd2+31], %rs4459;
$L__BB1_131:
	setp.eq.b32 	%p148, %r233, 1;
	setp.eq.s32 	%p149, %r324, 3;
	setp.lt.u32 	%p150, %r326, 6;
	and.pred  	%p11, %p148, %p150;
	not.pred 	%p151, %p11;
	or.pred  	%p152, %p149, %p151;
	@%p152 bra 	$L__BB1_135;
	mul.wide.u32 	%rd337, %r324, 8;
	add.s64 	%rd338, %rd1, %rd337;
	cvt.u64.u32 	%rd339, %r326;
	add.s64 	%rd15, %rd338, %rd339;
	ld.local.u8 	%rs2707, [%rd15+9];
	add.s16 	%rs2708, %rs2707, -5;
	and.b16  	%rs2709, %rs2708, 255;
	setp.lt.u16 	%p153, %rs2709, 252;
	@%p153 bra 	$L__BB1_135;
	ld.local.u8 	%rs2710, [%rd15+10];
	setp.ne.s16 	%p154, %rs2710, 0;
	@%p154 bra 	$L__BB1_135;
	add.s64 	%rd342, %rd2, %rd337;
	add.s64 	%rd343, %rd342, %rd339;
	ld.local.u8 	%rs2711, [%rd343];
	st.local.u8 	[%rd343+10], %rs2711;
	mov.b16 	%rs2712, 0;
	st.local.u8 	[%rd343], %rs2712;
	st.local.u8 	[%rd343+9], %rs2712;
	mov.u32 	%r263, %tid.x;
	shl.b32 	%r264, %r263, 5;
	mov.u32 	%r265, _ZZ6expandP5BoardS0_iE1B;
	add.s32 	%r266, %r265, %r264;
	mad.lo.s32 	%r267, %r263, 672, %r266;
	shl.b32 	%r268, %r343, 5;
	add.s32 	%r269, %r267, %r268;
	ld.local.u8 	%rs2713, [%rd2];
	ld.local.u8 	%rs2714, [%rd2+1];
	ld.local.u8 	%rs2715, [%rd2+2];
	ld.local.u8 	%rs2716, [%rd2+3];
	ld.local.u8 	%rs2717, [%rd2+4];
	ld.local.u8 	%rs2718, [%rd2+5];
	ld.local.u8 	%rs2719, [%rd2+6];
	ld.local.u8 	%rs2720, [%rd2+7];
	ld.local.u8 	%rs2721, [%rd2+8];
	ld.local.u8 	%rs2722, [%rd2+9];
	ld.local.u8 	%rs2723, [%rd2+10];
	ld.local.u8 	%rs2724, [%rd2+11];
	ld.local.u8 	%rs2725, [%rd2+12];
	ld.local.u8 	%rs2726, [%rd2+13];
	ld.local.u8 	%rs2727, [%rd2+14];
	ld.local.u8 	%rs2728, [%rd2+15];
	ld.local.u8 	%rs2729, [%rd2+16];
	ld.local.u8 	%rs2730, [%rd2+17];
	ld.local.u8 	%rs2731, [%rd2+18];
	ld.local.u8 	%rs2732, [%rd2+19];
	ld.local.u8 	%rs2733, [%rd2+20];
	ld.local.u8 	%rs2734, [%rd2+21];
	ld.local.u8 	%rs2735, [%rd2+22];
	ld.local.u8 	%rs2736, [%rd2+23];
	ld.local.u8 	%rs2737, [%rd2+24];
	ld.local.u8 	%rs2738, [%rd2+25];
	ld.local.u8 	%rs2739, [%rd2+26];
	ld.local.u8 	%rs2740, [%rd2+27];
	ld.local.u8 	%rs2741, [%rd2+28];
	ld.local.u8 	%rs2742, [%rd2+29];
	ld.local.u8 	%rs2743, [%rd2+30];
	ld.local.u8 	%rs2744, [%rd2+31];
	st.shared.u8 	[%r269], %rs2713;
	st.shared.u8 	[%r269+1], %rs2714;
	st.shared.u8 	[%r269+2], %rs2715;
	st.shared.u8 	[%r269+3], %rs2716;
	st.shared.u8 	[%r269+4], %rs2717;
	st.shared.u8 	[%r269+5], %rs2718;
	st.shared.u8 	[%r269+6], %rs2719;
	st.shared.u8 	[%r269+7], %rs2720;
	st.shared.u8 	[%r269+8], %rs2721;
	st.shared.u8 	[%r269+9], %rs2722;
	st.shared.u8 	[%r269+10], %rs2723;
	st.shared.u8 	[%r269+11], %rs2724;
	st.shared.u8 	[%r269+12], %rs2725;
	st.shared.u8 	[%r269+13], %rs2726;
	st.shared.u8 	[%r269+14], %rs2727;
	st.shared.u8 	[%r269+15], %rs2728;
	st.shared.u8 	[%r269+16], %rs2729;
	st.shared.u8 	[%r269+17], %rs2730;
	st.shared.u8 	[%r269+18], %rs2731;
	st.shared.u8 	[%r269+19], %rs2732;
	st.shared.u8 	[%r269+20], %rs2733;
	st.shared.u8 	[%r269+21], %rs2734;
	st.shared.u8 	[%r269+22], %rs2735;
	st.shared.u8 	[%r269+23], %rs2736;
	st.shared.u8 	[%r269+24], %rs2737;
	st.shared.u8 	[%r269+25], %rs2738;
	st.shared.u8 	[%r269+26], %rs2739;
	st.shared.u8 	[%r269+27], %rs2740;
	st.shared.u8 	[%r269+28], %rs2741;
	st.shared.u8 	[%r269+29], %rs2742;
	st.shared.u8 	[%r269+30], %rs2743;
	st.shared.u8 	[%r269+31], %rs2744;
	add.s32 	%r343, %r343, 1;
	st.local.u8 	[%rd2], %rs4490;
	st.local.u8 	[%rd2+1], %rs4489;
	st.local.u8 	[%rd2+2], %rs4488;
	st.local.u8 	[%rd2+3], %rs4487;
	st.local.u8 	[%rd2+4], %rs4486;
	st.local.u8 	[%rd2+5], %rs4485;
	st.local.u8 	[%rd2+6], %rs4484;
	st.local.u8 	[%rd2+7], %rs4483;
	st.local.u8 	[%rd2+8], %rs4482;
	st.local.u8 	[%rd2+9], %rs4481;
	st.local.u8 	[%rd2+10], %rs4480;
	st.local.u8 	[%rd2+11], %rs4479;
	st.local.u8 	[%rd2+12], %rs4478;
	st.local.u8 	[%rd2+13], %rs4477;
	st.local.u8 	[%rd2+14], %rs4476;
	st.local.u8 	[%rd2+15], %rs4475;
	st.local.u8 	[%rd2+16], %rs4474;
	st.local.u8 	[%rd2+17], %rs4473;
	st.local.u8 	[%rd2+18], %rs4472;
	st.local.u8 	[%rd2+19], %rs4471;
	st.local.u8 	[%rd2+20], %rs4470;
	st.local.u8 	[%rd2+21], %rs4469;
	st.local.u8 	[%rd2+22], %rs4468;
	st.local.u8 	[%rd2+23], %rs4467;
	st.local.u8 	[%rd2+24], %rs4466;
	st.local.u8 	[%rd2+25], %rs4465;
	st.local.u8 	[%rd2+26], %rs4464;
	st.local.u8 	[%rd2+27], %rs4463;
	st.local.u8 	[%rd2+28], %rs4462;
	st.local.u8 	[%rd2+29], %rs4461;
	st.local.u8 	[%rd2+30], %rs4460;
	st.local.u8 	[%rd2+31], %rs4459;
$L__BB1_135:
	setp.eq.s32 	%p155, %r324, 0;
	or.pred  	%p157, %p155, %p151;
	@%p157 bra 	$L__BB1_139;
	mul.wide.u32 	%rd344, %r324, 8;
	add.s64 	%rd345, %rd1, %rd344;
	cvt.u64.u32 	%rd346, %r326;
	add.s64 	%rd16, %rd345, %rd346;
	ld.local.u8 	%rs2745, [%rd16+1];
	add.s16 	%rs2746, %rs2745, -5;
	and.b16  	%rs2747, %rs2746, 255;
	setp.lt.u16 	%p158, %rs2747, 252;
	@%p158 bra 	$L__BB1_139;
	ld.local.u8 	%rs2748, [%rd16+-6];
	setp.ne.s16 	%p159, %rs2748, 0;
	@%p159 bra 	$L__BB1_139;
	add.s64 	%rd349, %rd2, %rd344;
	add.s64 	%rd350, %rd349, %rd346;
	ld.local.u8 	%rs2749, [%rd350];
	st.local.u8 	[%rd350+-6], %rs2749;
	mov.b16 	%rs2750, 0;
	st.local.u8 	[%rd350], %rs2750;
	st.local.u8 	[%rd350+1], %rs2750;
	mov.u32 	%r270, %tid.x;
	shl.b32 	%r271, %r270, 5;
	mov.u32 	%r272, _ZZ6expandP5BoardS0_iE1B;
	add.s32 	%r273, %r272, %r271;
	mad.lo.s32 	%r274, %r270, 672, %r273;
	shl.b32 	%r275, %r343, 5;
	add.s32 	%r276, %r274, %r275;
	ld.local.u8 	%rs2751, [%rd2];
	ld.local.u8 	%rs2752, [%rd2+1];
	ld.local.u8 	%rs2753, [%rd2+2];
	ld.local.u8 	%rs2754, [%rd2+3];
	ld.local.u8 	%rs2755, [%rd2+4];
	ld.local.u8 	%rs2756, [%rd2+5];
	ld.local.u8 	%rs2757, [%rd2+6];
	ld.local.u8 	%rs2758, [%rd2+7];
	ld.local.u8 	%rs2759, [%rd2+8];
	ld.local.u8 	%rs2760, [%rd2+9];
	ld.local.u8 	%rs2761, [%rd2+10];
	ld.local.u8 	%rs2762, [%rd2+11];
	ld.local.u8 	%rs2763, [%rd2+12];
	ld.local.u8 	%rs2764, [%rd2+13];
	ld.local.u8 	%rs2765, [%rd2+14];
	ld.local.u8 	%rs2766, [%rd2+15];
	ld.local.u8 	%rs2767, [%rd2+16];
	ld.local.u8 	%rs2768, [%rd2+17];
	ld.local.u8 	%rs2769, [%rd2+18];
	ld.local.u8 	%rs2770, [%rd2+19];
	ld.local.u8 	%rs2771, [%rd2+20];
	ld.local.u8 	%rs2772, [%rd2+21];
	ld.local.u8 	%rs2773, [%rd2+22];
	ld.local.u8 	%rs2774, [%rd2+23];
	ld.local.u8 	%rs2775, [%rd2+24];
	ld.local.u8 	%rs2776, [%rd2+25];
	ld.local.u8 	%rs2777, [%rd2+26];
	ld.local.u8 	%rs2778, [%rd2+27];
	ld.local.u8 	%rs2779, [%rd2+28];
	ld.local.u8 	%rs2780, [%rd2+29];
	ld.local.u8 	%rs2781, [%rd2+30];
	ld.local.u8 	%rs2782, [%rd2+31];
	st.shared.u8 	[%r276], %rs2751;
	st.shared.u8 	[%r276+1], %rs2752;
	st.shared.u8 	[%r276+2], %rs2753;
	st.shared.u8 	[%r276+3], %rs2754;
	st.shared.u8 	[%r276+4], %rs2755;
	st.shared.u8 	[%r276+5], %rs2756;
	st.shared.u8 	[%r276+6], %rs2757;
	st.shared.u8 	[%r276+7], %rs2758;
	st.shared.u8 	[%r276+8], %rs2759;
	st.shared.u8 	[%r276+9], %rs2760;
	st.shared.u8 	[%r276+10], %rs2761;
	st.shared.u8 	[%r276+11], %rs2762;
	st.shared.u8 	[%r276+12], %rs2763;
	st.shared.u8 	[%r276+13], %rs2764;
	st.shared.u8 	[%r276+14], %rs2765;
	st.shared.u8 	[%r276+15], %rs2766;
	st.shared.u8 	[%r276+16], %rs2767;
	st.shared.u8 	[%r276+17], %rs2768;
	st.shared.u8 	[%r276+18], %rs2769;
	st.shared.u8 	[%r276+19], %rs2770;
	st.shared.u8 	[%r276+20], %rs2771;
	st.shared.u8 	[%r276+21], %rs2772;
	st.shared.u8 	[%r276+22], %rs2773;
	st.shared.u8 	[%r276+23], %rs2774;
	st.shared.u8 	[%r276+24], %rs2775;
	st.shared.u8 	[%r276+25], %rs2776;
	st.shared.u8 	[%r276+26], %rs2777;
	st.shared.u8 	[%r276+27], %rs2778;
	st.shared.u8 	[%r276+28], %rs2779;
	st.shared.u8 	[%r276+29], %rs2780;
	st.shared.u8 	[%r276+30], %rs2781;
	st.shared.u8 	[%r276+31], %rs2782;
	add.s32 	%r343, %r343, 1;
	st.local.u8 	[%rd2], %rs4490;
	st.local.u8 	[%rd2+1], %rs4489;
	st.local.u8 	[%rd2+2], %rs4488;
	st.local.u8 	[%rd2+3], %rs4487;
	st.local.u8 	[%rd2+4], %rs4486;
	st.local.u8 	[%rd2+5], %rs4485;
	st.local.u8 	[%rd2+6], %rs4484;
	st.local.u8 	[%rd2+7], %rs4483;
	st.local.u8 	[%rd2+8], %rs4482;
	st.local.u8 	[%rd2+9], %rs4481;
	st.local.u8 	[%rd2+10], %rs4480;
	st.local.u8 	[%rd2+11], %rs4479;
	st.local.u8 	[%rd2+12], %rs4478;
	st.local.u8 	[%rd2+13], %rs4477;
	st.local.u8 	[%rd2+14], %rs4476;
	st.local.u8 	[%rd2+15], %rs4475;
	st.local.u8 	[%rd2+16], %rs4474;
	st.local.u8 	[%rd2+17], %rs4473;
	st.local.u8 	[%rd2+18], %rs4472;
	st.local.u8 	[%rd2+19], %rs4471;
	st.local.u8 	[%rd2+20], %rs4470;
	st.local.u8 	[%rd2+21], %rs4469;
	st.local.u8 	[%rd2+22], %rs4468;
	st.local.u8 	[%rd2+23], %rs4467;
	st.local.u8 	[%rd2+24], %rs4466;
	st.local.u8 	[%rd2+25], %rs4465;
	st.local.u8 	[%rd2+26], %rs4464;
	st.local.u8 	[%rd2+27], %rs4463;
	st.local.u8 	[%rd2+28], %rs4462;
	st.local.u8 	[%rd2+29], %rs4461;
	st.local.u8 	[%rd2+30], %rs4460;
	st.local.u8 	[%rd2+31], %rs4459;
$L__BB1_139:
	setp.eq.b32 	%p160, %r233, 1;
	not.pred 	%p161, %p160;
	setp.eq.s32 	%p162, %r324, 0;
	setp.lt.u32 	%p163, %r326, 5;
	and.pred  	%p12, %p161, %p163;
	not.pred 	%p164, %p12;
	or.pred  	%p165, %p162, %p164;
	@%p165 bra 	$L__BB1_143;
	mul.wide.u32 	%rd351, %r324, 8;
	add.s64 	%rd352, %rd1, %rd351;
	cvt.u64.u32 	%rd353, %r326;
	add.s64 	%rd17, %rd352, %rd353;
	ld.local.u8 	%rs2783, [%rd17+-7];
	add.s16 	%rs2784, %rs2783, -5;
	and.b16  	%rs2785, %rs2784, 255;
	setp.lt.u16 	%p166, %rs2785, 252;
	@%p166 bra 	$L__BB1_143;
	ld.local.u8 	%rs2786, [%rd17+-6];
	setp.ne.s16 	%p167, %rs2786, 0;
	@%p167 bra 	$L__BB1_143;
	add.s64 	%rd356, %rd2, %rd351;
	add.s64 	%rd357, %rd356, %rd353;
	ld.local.u8 	%rs2787, [%rd357];
	st.local.u8 	[%rd357+-6], %rs2787;
	mov.b16 	%rs2788, 0;
	st.local.u8 	[%rd357], %rs2788;
	st.local.u8 	[%rd357+-7], %rs2788;
	mov.u32 	%r278, %tid.x;
	shl.b32 	%r279, %r278, 5;
	mov.u32 	%r280, _ZZ6expandP5BoardS0_iE1B;
	add.s32 	%r281, %r280, %r279;
	mad.lo.s32 	%r282, %r278, 672, %r281;
	shl.b32 	%r283, %r343, 5;
	add.s32 	%r284, %r282, %r283;
	ld.local.u8 	%rs2789, [%rd2];
	ld.local.u8 	%rs2790, [%rd2+1];
	ld.local.u8 	%rs2791, [%rd2+2];
	ld.local.u8 	%rs2792, [%rd2+3];
	ld.local.u8 	%rs2793, [%rd2+4];
	ld.local.u8 	%rs2794, [%rd2+5];
	ld.local.u8 	%rs2795, [%rd2+6];
	ld.local.u8 	%rs2796, [%rd2+7];
	ld.local.u8 	%rs2797, [%rd2+8];
	ld.local.u8 	%rs2798, [%rd2+9];
	ld.local.u8 	%rs2799, [%rd2+10];
	ld.local.u8 	%rs2800, [%rd2+11];
	ld.local.u8 	%rs2801, [%rd2+12];
	ld.local.u8 	%rs2802, [%rd2+13];
	ld.local.u8 	%rs2803, [%rd2+14];
	ld.local.u8 	%rs2804, [%rd2+15];
	ld.local.u8 	%rs2805, [%rd2+16];
	ld.local.u8 	%rs2806, [%rd2+17];
	ld.local.u8 	%rs2807, [%rd2+18];
	ld.local.u8 	%rs2808, [%rd2+19];
	ld.local.u8 	%rs2809, [%rd2+20];
	ld.local.u8 	%rs2810, [%rd2+21];
	ld.local.u8 	%rs2811, [%rd2+22];
	ld.local.u8 	%rs2812, [%rd2+23];
	ld.local.u8 	%rs2813, [%rd2+24];
	ld.local.u8 	%rs2814, [%rd2+25];
	ld.local.u8 	%rs2815, [%rd2+26];
	ld.local.u8 	%rs2816, [%rd2+27];
	ld.local.u8 	%rs2817, [%rd2+28];
	ld.local.u8 	%rs2818, [%rd2+29];
	ld.local.u8 	%rs2819, [%rd2+30];
	ld.local.u8 	%rs2820, [%rd2+31];
	st.shared.u8 	[%r284], %rs2789;
	st.shared.u8 	[%r284+1], %rs2790;
	st.shared.u8 	[%r284+2], %rs2791;
	st.shared.u8 	[%r284+3], %rs2792;
	st.shared.u8 	[%r284+4], %rs2793;
	st.shared.u8 	[%r284+5], %rs2794;
	st.shared.u8 	[%r284+6], %rs2795;
	st.shared.u8 	[%r284+7], %rs2796;
	st.shared.u8 	[%r284+8], %rs2797;
	st.shared.u8 	[%r284+9], %rs2798;
	st.shared.u8 	[%r284+10], %rs2799;
	st.shared.u8 	[%r284+11], %rs2800;
	st.shared.u8 	[%r284+12], %rs2801;
	st.shared.u8 	[%r284+13], %rs2802;
	st.shared.u8 	[%r284+14], %rs2803;
	st.shared.u8 	[%r284+15], %rs2804;
	st.shared.u8 	[%r284+16], %rs2805;
	st.shared.u8 	[%r284+17], %rs2806;
	st.shared.u8 	[%r284+18], %rs2807;
	st.shared.u8 	[%r284+19], %rs2808;
	st.shared.u8 	[%r284+20], %rs2809;
	st.shared.u8 	[%r284+21], %rs2810;
	st.shared.u8 	[%r284+22], %rs2811;
	st.shared.u8 	[%r284+23], %rs2812;
	st.shared.u8 	[%r284+24], %rs2813;
	st.shared.u8 	[%r284+25], %rs2814;
	st.shared.u8 	[%r284+26], %rs2815;
	st.shared.u8 	[%r284+27], %rs2816;
	st.shared.u8 	[%r284+28], %rs2817;
	st.shared.u8 	[%r284+29], %rs2818;
	st.shared.u8 	[%r284+30], %rs2819;
	st.shared.u8 	[%r284+31], %rs2820;
	add.s32 	%r343, %r343, 1;
	st.local.u8 	[%rd2], %rs4490;
	st.local.u8 	[%rd2+1], %rs4489;
	st.local.u8 	[%rd2+2], %rs4488;
	st.local.u8 	[%rd2+3], %rs4487;
	st.local.u8 	[%rd2+4], %rs4486;
	st.local.u8 	[%rd2+5], %rs4485;
	st.local.u8 	[%rd2+6], %rs4484;
	st.local.u8 	[%rd2+7], %rs4483;
	st.local.u8 	[%rd2+8], %rs4482;
	st.local.u8 	[%rd2+9], %rs4481;
	st.local.u8 	[%rd2+10], %rs4480;
	st.local.u8 	[%rd2+11], %rs4479;
	st.local.u8 	[%rd2+12], %rs4478;
	st.local.u8 	[%rd2+13], %rs4477;
	st.local.u8 	[%rd2+14], %rs4476;
	st.local.u8 	[%rd2+15], %rs4475;
	st.local.u8 	[%rd2+16], %rs4474;
	st.local.u8 	[%rd2+17], %rs4473;
	st.local.u8 	[%rd2+18], %rs4472;
	st.local.u8 	[%rd2+19], %rs4471;
	st.local.u8 	[%rd2+20], %rs4470;
	st.local.u8 	[%rd2+21], %rs4469;
	st.local.u8 	[%rd2+22], %rs4468;
	st.local.u8 	[%rd2+23], %rs4467;
	st.local.u8 	[%rd2+24], %rs4466;
	st.local.u8 	[%rd2+25], %rs4465;
	st.local.u8 	[%rd2+26], %rs4464;
	st.local.u8 	[%rd2+27], %rs4463;
	st.local.u8 	[%rd2+28], %rs4462;
	st.local.u8 	[%rd2+29], %rs4461;
	st.local.u8 	[%rd2+30], %rs4460;
	st.local.u8 	[%rd2+31], %rs4459;
$L__BB1_143:
	@%p164 bra 	$L__BB1_147;
	mul.wide.u32 	%rd358, %r324, 8;
	add.s64 	%rd359, %rd1, %rd358;
	cvt.u64.u32 	%rd360, %r326;
	add.s64 	%rd18, %rd359, %rd360;
	ld.local.u8 	%rs2821, [%rd18+1];
	add.s16 	%rs2822, %rs2821, -5;
	and.b16  	%rs2823, %rs2822, 255;
	setp.lt.u16 	%p169, %rs2823, 252;
	@%p169 bra 	$L__BB1_147;
	ld.local.u8 	%rs2824, [%rd18+10];
	setp.ne.s16 	%p170, %rs2824, 0;
	@%p170 bra 	$L__BB1_147;
	add.s64 	%rd363, %rd2, %rd358;
	add.s64 	%rd364, %rd363, %rd360;
	ld.local.u8 	%rs2825, [%rd364];
	st.local.u8 	[%rd364+10], %rs2825;
	mov.b16 	%rs2826, 0;
	st.local.u8 	[%rd364], %rs2826;
	st.local.u8 	[%rd364+1], %rs2826;
	mov.u32 	%r285, %tid.x;
	shl.b32 	%r286, %r285, 5;
	mov.u32 	%r287, _ZZ6expandP5BoardS0_iE1B;
	add.s32 	%r288, %r287, %r286;
	mad.lo.s32 	%r289, %r285, 672, %r288;
	shl.b32 	%r290, %r343, 5;
	add.s32 	%r291, %r289, %r290;
	ld.local.u8 	%rs2827, [%rd2];
	ld.local.u8 	%rs2828, [%rd2+1];
	ld.local.u8 	%rs2829, [%rd2+2];
	ld.local.u8 	%rs2830, [%rd2+3];
	ld.local.u8 	%rs2831, [%rd2+4];
	ld.local.u8 	%rs2832, [%rd2+5];
	ld.local.u8 	%rs2833, [%rd2+6];
	ld.local.u8 	%rs2834, [%rd2+7];
	ld.local.u8 	%rs2835, [%rd2+8];
	ld.local.u8 	%rs2836, [%rd2+9];
	ld.local.u8 	%rs2837, [%rd2+10];
	ld.local.u8 	%rs2838, [%rd2+11];
	ld.local.u8 	%rs2839, [%rd2+12];
	ld.local.u8 	%rs2840, [%rd2+13];
	ld.local.u8 	%rs2841, [%rd2+14];
	ld.local.u8 	%rs2842, [%rd2+15];
	ld.local.u8 	%rs2843, [%rd2+16];
	ld.local.u8 	%rs2844, [%rd2+17];
	ld.local.u8 	%rs2845, [%rd2+18];
	ld.local.u8 	%rs2846, [%rd2+19];
	ld.local.u8 	%rs2847, [%rd2+20];
	ld.local.u8 	%rs2848, [%rd2+21];
	ld.local.u8 	%rs2849, [%rd2+22];
	ld.local.u8 	%rs2850, [%rd2+23];
	ld.local.u8 	%rs2851, [%rd2+24];
	ld.local.u8 	%rs2852, [%rd2+25];
	ld.local.u8 	%rs2853, [%rd2+26];
	ld.local.u8 	%rs2854, [%rd2+27];
	ld.local.u8 	%rs2855, [%rd2+28];
	ld.local.u8 	%rs2856, [%rd2+29];
	ld.local.u8 	%rs2857, [%rd2+30];
	ld.local.u8 	%rs2858, [%rd2+31];
	st.shared.u8 	[%r291], %rs2827;
	st.shared.u8 	[%r291+1], %rs2828;
	st.shared.u8 	[%r291+2], %rs2829;
	st.shared.u8 	[%r291+3], %rs2830;
	st.shared.u8 	[%r291+4], %rs2831;
	st.shared.u8 	[%r291+5], %rs2832;
	st.shared.u8 	[%r291+6], %rs2833;
	st.shared.u8 	[%r291+7], %rs2834;
	st.shared.u8 	[%r291+8], %rs2835;
	st.shared.u8 	[%r291+9], %rs2836;
	st.shared.u8 	[%r291+10], %rs2837;
	st.shared.u8 	[%r291+11], %rs2838;
	st.shared.u8 	[%r291+12], %rs2839;
	st.shared.u8 	[%r291+13], %rs2840;
	st.shared.u8 	[%r291+14], %rs2841;
	st.shared.u8 	[%r291+15], %rs2842;
	st.shared.u8 	[%r291+16], %rs2843;
	st.shared.u8 	[%r291+17], %rs2844;
	st.shared.u8 	[%r291+18], %rs2845;
	st.shared.u8 	[%r291+19], %rs2846;
	st.shared.u8 	[%r291+20], %rs2847;
	st.shared.u8 	[%r291+21], %rs2848;
	st.shared.u8 	[%r291+22], %rs2849;
	st.shared.u8 	[%r291+23], %rs2850;
	st.shared.u8 	[%r291+24], %rs2851;
	st.shared.u8 	[%r291+25], %rs2852;
	st.shared.u8 	[%r291+26], %rs2853;
	st.shared.u8 	[%r291+27], %rs2854;
	st.shared.u8 	[%r291+28], %rs2855;
	st.shared.u8 	[%r291+29], %rs2856;
	st.shared.u8 	[%r291+30], %rs2857;
	st.shared.u8 	[%r291+31], %rs2858;
	add.s32 	%r343, %r343, 1;
	st.local.u8 	[%rd2], %rs4490;
	st.local.u8 	[%rd2+1], %rs4489;
	st.local.u8 	[%rd2+2], %rs4488;
	st.local.u8 	[%rd2+3], %rs4487;
	st.local.u8 	[%rd2+4], %rs4486;
	st.local.u8 	[%rd2+5], %rs4485;
	st.local.u8 	[%rd2+6], %rs4484;
	st.local.u8 	[%rd2+7], %rs4483;
	st.local.u8 	[%rd2+8], %rs4482;
	st.local.u8 	[%rd2+9], %rs4481;
	st.local.u8 	[%rd2+10], %rs4480;
	st.local.u8 	[%rd2+11], %rs4479;
	st.local.u8 	[%rd2+12], %rs4478;
	st.local.u8 	[%rd2+13], %rs4477;
	st.local.u8 	[%rd2+14], %rs4476;
	st.local.u8 	[%rd2+15], %rs4475;
	st.local.u8 	[%rd2+16], %rs4474;
	st.local.u8 	[%rd2+17], %rs4473;
	st.local.u8 	[%rd2+18], %rs4472;
	st.local.u8 	[%rd2+19], %rs4471;
	st.local.u8 	[%rd2+20], %rs4470;
	st.local.u8 	[%rd2+21], %rs4469;
	st.local.u8 	[%rd2+22], %rs4468;
	st.local.u8 	[%rd2+23], %rs4467;
	st.local.u8 	[%rd2+24], %rs4466;
	st.local.u8 	[%rd2+25], %rs4465;
	st.local.u8 	[%rd2+26], %rs4464;
	st.local.u8 	[%rd2+27], %rs4463;
	st.local.u8 	[%rd2+28], %rs4462;
	st.local.u8 	[%rd2+29], %rs4461;
	st.local.u8 	[%rd2+30], %rs4460;
	st.local.u8 	[%rd2+31], %rs4459;
$L__BB1_147:
	add.s32 	%r326, %r326, 1;
	setp.ne.s32 	%p171, %r326, 8;
	@%p171 bra 	$L__BB1_83;
	setp.ne.s32 	%p172, %r46, 4;
	mov.u32 	%r324, %r46;
	@%p172 bra 	$L__BB1_82;
$L__BB1_149:
	ld.param.u32 	%r303, [_Z6expandP5BoardS0_i_param_2];
	ld.param.u64 	%rd369, [_Z6expandP5BoardS0_i_param_1];
	cvta.to.global.u64 	%rd19, %rd369;
	mov.u32 	%r84, %tid.x;
	setp.gt.u32 	%p173, %r84, 495;
	mov.u32 	%r292, %ctaid.y;
	mov.u32 	%r293, %nctaid.x;
	mov.u32 	%r294, %ctaid.x;
	mad.lo.s32 	%r85, %r292, %r293, %r294;
	setp.ge.u32 	%p174, %r85, %r303;
	bar.sync 	0;
	or.pred  	%p175, %p173, %p174;
	@%p175 bra 	$L__BB1_151;
	mov.u32 	%r297, %ntid.x;
	mad.lo.s32 	%r298, %r85, %r297, %r84;
	mul.wide.u32 	%rd367, %r298, 32;
	add.s64 	%rd368, %rd19, %rd367;
	shl.b32 	%r299, %r84, 5;
	mov.u32 	%r300, _ZZ6expandP5BoardS0_iE1B;
	add.s32 	%r301, %r300, %r299;
	ld.shared.u8 	%rs2891, [%r301];
	ld.shared.u8 	%rs2892, [%r301+1];
	ld.shared.u8 	%rs2893, [%r301+2];
	ld.shared.u8 	%rs2894, [%r301+3];
	ld.shared.u8 	%rs2895, [%r301+4];
	ld.shared.u8 	%rs2896, [%r301+5];
	ld.shared.u8 	%rs2897, [%r301+6];
	ld.shared.u8 	%rs2898, [%r301+7];
	ld.shared.u8 	%rs2899, [%r301+8];
	ld.shared.u8 	%rs2900, [%r301+9];
	ld.shared.u8 	%rs2901, [%r301+10];
	ld.shared.u8 	%rs2902, [%r301+11];
	ld.shared.u8 	%rs2903, [%r301+12];
	ld.shared.u8 	%rs2904, [%r301+13];
	ld.shared.u8 	%rs2905, [%r301+14];
	ld.shared.u8 	%rs2906, [%r301+15];
	ld.shared.u8 	%rs2907, [%r301+16];
	ld.shared.u8 	%rs2908, [%r301+17];
	ld.shared.u8 	%rs2909, [%r301+18];
	ld.shared.u8 	%rs2910, [%r301+19];
	ld.shared.u8 	%rs2911, [%r301+20];
	ld.shared.u8 	%rs2912, [%r301+21];
	ld.shared.u8 	%rs2913, [%r301+22];
	ld.shared.u8 	%rs2914, [%r301+23];
	ld.shared.u8 	%rs2915, [%r301+24];
	ld.shared.u8 	%rs2916, [%r301+25];
	ld.shared.u8 	%rs2917, [%r301+26];
	ld.shared.u8 	%rs2918, [%r301+27];
	ld.shared.u8 	%rs2919, [%r301+28];
	ld.shared.u8 	%rs2920, [%r301+29];
	ld.shared.u8 	%rs2921, [%r301+30];
	ld.shared.u8 	%rs2922, [%r301+31];
	st.global.u8 	[%rd368], %rs2891;
	st.global.u8 	[%rd368+1], %rs2892;
	st.global.u8 	[%rd368+2], %rs2893;
	st.global.u8 	[%rd368+3], %rs2894;
	st.global.u8 	[%rd368+4], %rs2895;
	st.global.u8 	[%rd368+5], %rs2896;
	st.global.u8 	[%rd368+6], %rs2897;
	st.global.u8 	[%rd368+7], %rs2898;
	st.global.u8 	[%rd368+8], %rs2899;
	st.global.u8 	[%rd368+9], %rs2900;
	st.global.u8 	[%rd368+10], %rs2901;
	st.global.u8 	[%rd368+11], %rs2902;
	st.global.u8 	[%rd368+12], %rs2903;
	st.global.u8 	[%rd368+13], %rs2904;
	st.global.u8 	[%rd368+14], %rs2905;
	st.global.u8 	[%rd368+15], %rs2906;
	st.global.u8 	[%rd368+16], %rs2907;
	st.global.u8 	[%rd368+17], %rs2908;
	st.global.u8 	[%rd368+18], %rs2909;
	st.global.u8 	[%rd368+19], %rs2910;
	st.global.u8 	[%rd368+20], %rs2911;
	st.global.u8 	[%rd368+21], %rs2912;
	st.global.u8 	[%rd368+22], %rs2913;
	st.global.u8 	[%rd368+23], %rs2914;
	st.global.u8 	[%rd368+24], %rs2915;
	st.global.u8 	[%rd368+25], %rs2916;
	st.global.u8 	[%rd368+26], %rs2917;
	st.global.u8 	[%rd368+27], %rs2918;
	st.global.u8 	[%rd368+28], %rs2919;
	st.global.u8 	[%rd368+29], %rs2920;
	st.global.u8 	[%rd368+30], %rs2921;
	st.global.u8 	[%rd368+31], %rs2922;
	bra.uni 	$L__BB1_153;
$L__BB1_151:
	ld.param.u32 	%r304, [_Z6expandP5BoardS0_i_param_2];
	setp.ge.u32 	%p176, %r85, %r304;
	@%p176 bra 	$L__BB1_153;
	mov.u32 	%r295, %ntid.x;
	mad.lo.s32 	%r296, %r85, %r295, %r84;
	mul.wide.u32 	%rd365, %r296, 32;
	add.s64 	%rd366, %rd19, %rd365;
	ld.const.u8 	%rs2859, [bad_board];
	ld.const.u8 	%rs2860, [bad_board+1];
	ld.const.u8 	%rs2861, [bad_board+2];
	ld.const.u8 	%rs2862, [bad_board+3];
	ld.const.u8 	%rs2863, [bad_board+4];
	ld.const.u8 	%rs2864, [bad_board+5];
	ld.const.u8 	%rs2865, [bad_board+6];
	ld.const.u8 	%rs2866, [bad_board+7];
	ld.const.u8 	%rs2867, [bad_board+8];
	ld.const.u8 	%rs2868, [bad_board+9];
	ld.const.u8 	%rs2869, [bad_board+10];
	ld.const.u8 	%rs2870, [bad_board+11];
	ld.const.u8 	%rs2871, [bad_board+12];
	ld.const.u8 	%rs2872, [bad_board+13];
	ld.const.u8 	%rs2873, [bad_board+14];
	ld.const.u8 	%rs2874, [bad_board+15];
	ld.const.u8 	%rs2875, [bad_board+16];
	ld.const.u8 	%rs2876, [bad_board+17];
	ld.const.u8 	%rs2877, [bad_board+18];
	ld.const.u8 	%rs2878, [bad_board+19];
	ld.const.u8 	%rs2879, [bad_board+20];
	ld.const.u8 	%rs2880, [bad_board+21];
	ld.const.u8 	%rs2881, [bad_board+22];
	ld.const.u8 	%rs2882, [bad_board+23];
	ld.const.u8 	%rs2883, [bad_board+24];
	ld.const.u8 	%rs2884, [bad_board+25];
	ld.const.u8 	%rs2885, [bad_board+26];
	ld.const.u8 	%rs2886, [bad_board+27];
	ld.const.u8 	%rs2887, [bad_board+28];
	ld.const.u8 	%rs2888, [bad_board+29];
	ld.const.u8 	%rs2889, [bad_board+30];
	ld.const.u8 	%rs2890, [bad_board+31];
	st.global.u8 	[%rd366], %rs2859;
	st.global.u8 	[%rd366+1], %rs2860;
	st.global.u8 	[%rd366+2], %rs2861;
	st.global.u8 	[%rd366+3], %rs2862;
	st.global.u8 	[%rd366+4], %rs2863;
	st.global.u8 	[%rd366+5], %rs2864;
	st.global.u8 	[%rd366+6], %rs2865;
	st.global.u8 	[%rd366+7], %rs2866;
	st.global.u8 	[%rd366+8], %rs2867;
	st.global.u8 	[%rd366+9], %rs2868;
	st.global.u8 	[%rd366+10], %rs2869;
	st.global.u8 	[%rd366+11], %rs2870;
	st.global.u8 	[%rd366+12], %rs2871;
	st.global.u8 	[%rd366+13], %rs2872;
	st.global.u8 	[%rd366+14], %rs2873;
	st.global.u8 	[%rd366+15], %rs2874;
	st.global.u8 	[%rd366+16], %rs2875;
	st.global.u8 	[%rd366+17], %rs2876;
	st.global.u8 	[%rd366+18], %rs2877;
	st.global.u8 	[%rd366+19], %rs2878;
	st.global.u8 	[%rd366+20], %rs2879;
	st.global.u8 	[%rd366+21], %rs2880;
	st.global.u8 	[%rd366+22], %rs2881;
	st.global.u8 	[%rd366+23], %rs2882;
	st.global.u8 	[%rd366+24], %rs2883;
	st.global.u8 	[%rd366+25], %rs2884;
	st.global.u8 	[%rd366+26], %rs2885;
	st.global.u8 	[%rd366+27], %rs2886;
	st.global.u8 	[%rd366+28], %rs2887;
	st.global.u8 	[%rd366+29], %rs2888;
	st.global.u8 	[%rd366+30], %rs2889;
	st.global.u8 	[%rd366+31], %rs2890;
$L__BB1_153:
	ret;

}


// ===== COMPILED SASS (sm_100) =====

	.target	sm_100

	.elftype	@"ET_EXEC"


//--------------------- .note.nv.tkinfo           --------------------------
	.section	.note.nv.tkinfo,"",@"SHT_NOTE"
	.sectionflags	@"SHF_NOTE_NV_TKINFO"
	.tkinfo
        /*0018*/ 	.word	0x00000002
        /*0030*/ 	.string	""
        /*0030*/ 	.string	"ptxas"
        /*0030*/ 	.string	"Cuda compilation tools, release 13.0, V13.0.88"
        /*0030*/ 	.string	"Build cuda_13.0.r13.0/compiler.36424714_0"
        /*0030*/ 	.string	"-arch sm_100 -m 64 "



//--------------------- .note.nv.cuinfo           --------------------------
	.section	.note.nv.cuinfo,"",@"SHT_NOTE"
	.sectionflags	@"SHF_NOTE_NV_CUINFO"
        /*0018*/ 	.short	0x0002
        /*001a*/ 	.short	0x0064
        /*001c*/ 	.short	0x0082
	.zero		2


//--------------------- .nv.info                  --------------------------
	.section	.nv.info,"",@"SHT_CUDA_INFO"
	.align	4


	//----- nvinfo : EIATTR_REGCOUNT
	.align		4
        /*0000*/ 	.byte	0x04, 0x2f
        /*0002*/ 	.short	(.L_3 - .L_2)
	.align		4
.L_2:
        /*0004*/ 	.word	index@(_Z12analyze_treeP5Boardi)
        /*0008*/ 	.word	0x00000004


	//----- nvinfo : EIATTR_FRAME_SIZE
	.align		4
.L_3:
        /*000c*/ 	.byte	0x04, 0x11
        /*000e*/ 	.short	(.L_5 - .L_4)
	.align		4
.L_4:
        /*0010*/ 	.word	index@(_Z12analyze_treeP5Boardi)
        /*0014*/ 	.word	0x00000000


	//----- nvinfo : EIATTR_REGCOUNT
	.align		4
.L_5:
        /*0018*/ 	.byte	0x04, 0x2f
        /*001a*/ 	.short	(.L_7 - .L_6)
	.align		4
.L_6:
        /*001c*/ 	.word	index@(_Z6expandP5BoardS0_i)
        /*0020*/ 	.word	0x00000038


	//----- nvinfo : EIATTR_FRAME_SIZE
	.align		4
.L_7:
        /*0024*/ 	.byte	0x04, 0x11
        /*0026*/ 	.short	(.L_9 - .L_8)
	.align		4
.L_8:
        /*0028*/ 	.word	index@(_Z6expandP5BoardS0_i)
        /*002c*/ 	.word	0x00000040


	//----- nvinfo : EIATTR_MIN_STACK_SIZE
	.align		4
.L_9:
        /*0030*/ 	.byte	0x04, 0x12
        /*0032*/ 	.short	(.L_11 - .L_10)
	.align		4
.L_10:
        /*0034*/ 	.word	index@(_Z6expandP5BoardS0_i)
        /*0038*/ 	.word	0x00000040


	//----- nvinfo : EIATTR_MIN_STACK_SIZE
	.align		4
.L_11:
        /*003c*/ 	.byte	0x04, 0x12
        /*003e*/ 	.short	(.L_13 - .L_12)
	.align		4
.L_12:
        /*0040*/ 	.word	index@(_Z12analyze_treeP5Boardi)
        /*0044*/ 	.word	0x00000000
.L_13:


//--------------------- .nv.compat                --------------------------
	.section	.nv.compat,"",@"SHT_CUDA_COMPAT_INFO"
	.align	4
        /*0000*/ 	.byte	0x02, 0x09, 0x00, 0x00, 0x02, 0x02, 0x01, 0x00, 0x02, 0x05, 0x05, 0x00, 0x03, 0x07, 0x01, 0x01
        /*0010*/ 	.byte	0x02, 0x03, 0x00, 0x00, 0x02, 0x06, 0x01, 0x00, 0x04, 0x0b, 0x08, 0x00, 0x09, 0x00, 0x00, 0x00
        /*0020*/ 	.byte	0x00, 0x00, 0x00, 0x00


//--------------------- .nv.info._Z6expandP5BoardS0_i --------------------------
	.section	.nv.info._Z6expandP5BoardS0_i,"",@"SHT_CUDA_INFO"
	.sectionflags	@""
	.align	4


	//----- nvinfo : EIATTR_CUDA_API_VERSION
	.align		4
        /*0000*/ 	.byte	0x04, 0x37
        /*0002*/ 	.short	(.L_15 - .L_14)
.L_14:
        /*0004*/ 	.word	0x00000082


	//----- nvinfo : EIATTR_KPARAM_INFO
	.align		4
.L_15:
        /*0008*/ 	.byte	0x04, 0x17
        /*000a*/ 	.short	(.L_17 - .L_16)
.L_16:
        /*000c*/ 	.word	0x00000000
        /*0010*/ 	.short	0x0002
        /*0012*/ 	.short	0x0010
        /*0014*/ 	.byte	0x00, 0xf0, 0x11, 0x00


	//----- nvinfo : EIATTR_KPARAM_INFO
	.align		4
.L_17:
        /*0018*/ 	.byte	0x04, 0x17
        /*001a*/ 	.short	(.L_19 - .L_18)
.L_18:
        /*001c*/ 	.word	0x00000000
        /*0020*/ 	.short	0x0001
        /*0022*/ 	.short	0x0008
        /*0024*/ 	.byte	0x00, 0xf5, 0x21, 0x00


	//----- nvinfo : EIATTR_KPARAM_INFO
	.align		4
.L_19:
        /*0028*/ 	.byte	0x04, 0x17
        /*002a*/ 	.short	(.L_21 - .L_20)
.L_20:
        /*002c*/ 	.word	0x00000000
        /*0030*/ 	.short	0x0000
        /*0032*/ 	.short	0x0000
        /*0034*/ 	.byte	0x00, 0xf5, 0x21, 0x00


	//----- nvinfo : EIATTR_SPARSE_MMA_MASK
	.align		4
.L_21:
        /*0038*/ 	.byte	0x03, 0x50
        /*003a*/ 	.short	0x0000


	//----- nvinfo : EIATTR_MAXREG_COUNT
	.align		4
        /*003c*/ 	.byte	0x03, 0x1b
        /*003e*/ 	.short	0x00ff


	//----- nvinfo : EIATTR_NUM_BARRIERS
	.align		4
        /*0040*/ 	.byte	0x02, 0x4c
        /*0042*/ 	.byte	0x01
	.zero		1


	//----- nvinfo : EIATTR_MERCURY_ISA_VERSION
	.align		4
        /*0044*/ 	.byte	0x03, 0x5f
        /*0046*/ 	.short	0x0101


	//----- nvinfo : EIATTR_VRC_CTA_INIT_COUNT
	.align		4
        /*0048*/ 	.byte	0x02, 0x4a
	.zero		1
	.zero		1


	//----- nvinfo : EIATTR_EXIT_INSTR_OFFSETS
	.align		4
        /*004c*/ 	.byte	0x04, 0x1c
        /*004e*/ 	.short	(.L_23 - .L_22)


	//   ....[0]....
.L_22:
        /*0050*/ 	.word	0x00010d10


	//   ....[1]....
        /*0054*/ 	.word	0x00010d20


	//   ....[2]....
        /*0058*/ 	.word	0x00011170


	//----- nvinfo : EIATTR_CRS_STACK_SIZE
	.align		4
.L_23:
        /*005c*/ 	.byte	0x04, 0x1e
        /*005e*/ 	.short	(.L_25 - .L_24)
.L_24:
        /*0060*/ 	.word	0x00000000


	//----- nvinfo : EIATTR_CBANK_PARAM_SIZE
	.align		4
.L_25:
        /*0064*/ 	.byte	0x03, 0x19
        /*0066*/ 	.short	0x0014


	//----- nvinfo : EIATTR_PARAM_CBANK
	.align		4
        /*0068*/ 	.byte	0x04, 0x0a
        /*006a*/ 	.short	(.L_27 - .L_26)
	.align		4
.L_26:
        /*006c*/ 	.word	index@(.nv.constant0._Z6expandP5BoardS0_i)
        /*0070*/ 	.short	0x0380
        /*0072*/ 	.short	0x0014


	//----- nvinfo : EIATTR_SW_WAR
	.align		4
.L_27:
        /*0074*/ 	.byte	0x04, 0x36
        /*0076*/ 	.short	(.L_29 - .L_28)
.L_28:
        /*0078*/ 	.word	0x00000008
.L_29:


//--------------------- .nv.info._Z12analyze_treeP5Boardi --------------------------
	.section	.nv.info._Z12analyze_treeP5Boardi,"",@"SHT_CUDA_INFO"
	.sectionflags	@""
	.align	4


	//----- nvinfo : EIATTR_CUDA_API_VERSION
	.align		4
        /*0000*/ 	.byte	0x04, 0x37
        /*0002*/ 	.short	(.L_31 - .L_30)
.L_30:
        /*0004*/ 	.word	0x00000082


	//----- nvinfo : EIATTR_KPARAM_INFO
	.align		4
.L_31:
        /*0008*/ 	.byte	0x04, 0x17
        /*000a*/ 	.short	(.L_33 - .L_32)
.L_32:
        /*000c*/ 	.word	0x00000000
        /*0010*/ 	.short	0x0001
        /*0012*/ 	.short	0x0008
        /*0014*/ 	.byte	0x00, 0xf0, 0x11, 0x00


	//----- nvinfo : EIATTR_KPARAM_INFO
	.align		4
.L_33:
        /*0018*/ 	.byte	0x04, 0x17
        /*001a*/ 	.short	(.L_35 - .L_34)
.L_34:
        /*001c*/ 	.word	0x00000000
        /*0020*/ 	.short	0x0000
        /*0022*/ 	.short	0x0000
        /*0024*/ 	.byte	0x00, 0xf5, 0x21, 0x00


	//----- nvinfo : EIATTR_SPARSE_MMA_MASK
	.align		4
.L_35:
        /*0028*/ 	.byte	0x03, 0x50
        /*002a*/ 	.short	0x0000


	//----- nvinfo : EIATTR_MAXREG_COUNT
	.align		4
        /*002c*/ 	.byte	0x03, 0x1b
        /*002e*/ 	.short	0x00ff


	//----- nvinfo : EIATTR_MERCURY_ISA_VERSION
	.align		4
        /*0030*/ 	.byte	0x03, 0x5f
        /*0032*/ 	.short	0x0101


	//----- nvinfo : EIATTR_VRC_CTA_INIT_COUNT
	.align		4
        /*0034*/ 	.byte	0x02, 0x4a
	.zero		1
	.zero		1


	//----- nvinfo : EIATTR_EXIT_INSTR_OFFSETS
	.align		4
        /*0038*/ 	.byte	0x04, 0x1c
        /*003a*/ 	.short	(.L_37 - .L_36)


	//   ....[0]....
.L_36:
        /*003c*/ 	.word	0x00000010


	//----- nvinfo : EIATTR_CBANK_PARAM_SIZE
	.align		4
.L_37:
        /*0040*/ 	.byte	0x03, 0x19
        /*0042*/ 	.short	0x000c


	//----- nvinfo : EIATTR_PARAM_CBANK
	.align		4
        /*0044*/ 	.byte	0x04, 0x0a
        /*0046*/ 	.short	(.L_39 - .L_38)
	.align		4
.L_38:
        /*0048*/ 	.word	index@(.nv.constant0._Z12analyze_treeP5Boardi)
        /*004c*/ 	.short	0x0380
        /*004e*/ 	.short	0x000c


	//----- nvinfo : EIATTR_SW_WAR
	.align		4
.L_39:
        /*0050*/ 	.byte	0x04, 0x36
        /*0052*/ 	.short	(.L_41 - .L_40)
.L_40:
        /*0054*/ 	.word	0x00000008
.L_41:


//--------------------- .nv.callgraph             --------------------------
	.section	.nv.callgraph,"",@"SHT_CUDA_CALLGRAPH"
	.align	4
	.sectionentsize	8
	.align		4
        /*0000*/ 	.word	0x00000000
	.align		4
        /*0004*/ 	.word	0xffffffff
	.align		4
        /*0008*/ 	.word	0x00000000
	.align		4
        /*000c*/ 	.word	0xfffffffe
	.align		4
        /*0010*/ 	.word	0x00000000
	.align		4
        /*0014*/ 	.word	0xfffffffd
	.align		4
        /*0018*/ 	.word	0x00000000
	.align		4
        /*001c*/ 	.word	0xfffffffc


//--------------------- .nv.constant3             --------------------------
	.section	.nv.constant3,"a",@progbits
.nv.constant3:
	.type		bad_board,@object
	.size		bad_board,(.L_0 - bad_board)
bad_board:
	.zero		32
.L_0:


//--------------------- .nv.constant4             --------------------------
	.section	.nv.constant4,"a",@progbits
	.align	8
	.align		8
.nv.constant4:
        /*0000*/ 	.dword	outputBoard


//--------------------- .text._Z6expandP5BoardS0_i --------------------------
	.section	.text._Z6expandP5BoardS0_i,"ax",@progbits
	.align	128
        .global         _Z6expandP5BoardS0_i
        .type           _Z6expandP5BoardS0_i,@function
        .size           _Z6expandP5BoardS0_i,(.L_x_85 - _Z6expandP5BoardS0_i)
        .other          _Z6expandP5BoardS0_i,@"STO_CUDA_ENTRY STV_DEFAULT"
_Z6expandP5BoardS0_i:
.text._Z6expandP5BoardS0_i:
[----:B------:R-:W0:Y:S01]  /*0000*/  LDC R1, c[0x0][0x37c] ;  /* 0x0000df00ff017b82 */ /* 0x000e220000000800 */
[----:B------:R-:W1:Y:S07]  /*0010*/  S2R R7, SR_CTAID.Y ;  /* 0x0000000000077919 */ /* 0x000e6e0000002600 */
[----:B------:R-:W1:Y:S01]  /*0020*/  S2UR UR4, SR_CTAID.X ;  /* 0x00000000000479c3 */ /* 0x000e620000002500 */
[----:B------:R-:W2:Y:S01]  /*0030*/  LDCU UR8, c[0x0][0x390] ;  /* 0x00007200ff0877ac */ /* 0x000ea20008000800 */
[----:B------:R-:W-:Y:S01]  /*0040*/  BSSY.RECONVERGENT B0, `(.L_x_0) ;  /* 0x0000094000007945 */ /* 0x000fe20003800200 */
[----:B------:R-:W3:Y:S01]  /*0050*/  S2R R5, SR_TID.X ;  /* 0x0000000000057919 */ /* 0x000ee20000002100 */
[----:B0-----:R-:W-:Y:S01]  /*0060*/  VIADD R1, R1, 0xffffffc0 ;  /* 0xffffffc001017836 */ /* 0x001fe20000000000 */
[----:B------:R-:W0:Y:S03]  /*0070*/  LDCU.64 UR6, c[0x0][0x358] ;  /* 0x00006b00ff0677ac */ /* 0x000e260008000a00 */
[----:B------:R-:W1:Y:S08]  /*0080*/  LDC R0, c[0x0][0x370] ;  /* 0x0000dc00ff007b82 */ /* 0x000e700000000800 */
[----:B------:R-:W4:Y:S01]  /*0090*/  S2UR UR5, SR_CgaCtaId ;  /* 0x00000000000579c3 */ /* 0x000f220000008800 */
[----:B-1----:R-:W-:Y:S01]  /*00a0*/  IMAD R7, R7, R0, UR4 ;  /* 0x0000000407077e24 */ /* 0x002fe2000f8e0200 */
[----:B------:R-:W-:-:S04]  /*00b0*/  UMOV UR4, 0x400 ;  /* 0x0000040000047882 */ /* 0x000fc80000000000 */
[----:B--2---:R-:W-:Y:S01]  /*00c0*/  ISETP.GE.U32.AND P0, PT, R7, UR8, PT ;  /* 0x0000000807007c0c */ /* 0x004fe2000bf06070 */
[----:B----4-:R-:W-:-:S03]  /*00d0*/  ULEA UR4, UR5, UR4, 0x18 ;  /* 0x0000000405047291 */ /* 0x010fc6000f8ec0ff */
[----:B---3--:R-:W-:-:S03]  /*00e0*/  ISETP.NE.OR P0, PT, R5, RZ, P0 ;  /* 0x000000ff0500720c */ /* 0x008fc60000705670 */
[----:B------:R-:W-:-:S04]  /*00f0*/  IMAD.U32 R0, RZ, RZ, UR4 ;  /* 0x00000004ff007e24 */ /* 0x000fc8000f8e00ff */
[----:B------:R-:W-:-:S06]  /*0100*/  IMAD R21, R5, 0x20, R0 ;  /* 0x0000002005157824 */ /* 0x000fcc00078e0200 */
[----:B0-----:R-:W-:Y:S05]  /*0110*/  @P0 BRA `(.L_x_1) ;  /* 0x00000004000c0947 */ /* 0x001fea0003800000 */
[----:B------:R-:W0:Y:S02]  /*0120*/  LDC.64 R2, c[0x0][0x380] ;  /* 0x0000e000ff027b82 */ /* 0x000e240000000a00 */
[----:B0-----:R-:W-:-:S05]  /*0130*/  IMAD.WIDE.U32 R2, R7, 0x20, R2 ;  /* 0x0000002007027825 */ /* 0x001fca00078e0002 */
[----:B------:R-:W2:Y:S04]  /*0140*/  LDG.E.U8 R7, desc[UR6][R2.64] ;  /* 0x0000000602077981 */ /* 0x000ea8000c1e1100 */
[----:B------:R-:W3:Y:S04]  /*0150*/  LDG.E.U8 R9, desc[UR6][R2.64+0x1] ;  /* 0x0000010602097981 */ /* 0x000ee8000c1e1100 */
[----:B------:R-:W4:Y:S04]  /*0160*/  LDG.E.U8 R11, desc[UR6][R2.64+0x2] ;  /* 0x00000206020b7981 */ /* 0x000f28000c1e1100 */
[----:B------:R-:W5:Y:S04]  /*0170*/  LDG.E.U8 R13, desc[UR6][R2.64+0x3] ;  /* 0x00000306020d7981 */ /* 0x000f68000c1e1100 */
        /* <DEDUP_REMOVED lines=28> */
[----:B--2---:R0:W-:Y:S04]  /*0340*/  STS.U8 [R0], R7 ;  /* 0x0000000700007388 */ /* 0x0041e80000000000 */
[----:B---3--:R0:W-:Y:S04]  /*0350*/  STS.U8 [R0+0x1], R9 ;  /* 0x0000010900007388 */ /* 0x0081e80000000000 */
[----:B----4-:R0:W-:Y:S04]  /*0360*/  STS.U8 [R0+0x2], R11 ;  /* 0x0000020b00007388 */ /* 0x0101e80000000000 */
[----:B-----5:R0:W-:Y:S04]  /*0370*/  STS.U8 [R0+0x3], R13 ;  /* 0x0000030d00007388 */ /* 0x0201e80000000000 */
[----:B------:R0:W-:Y:S04]  /*0380*/  STS.U8 [R0+0x4], R15 ;  /* 0x0000040f00007388 */ /* 0x0001e80000000000 */
        /* <DEDUP_REMOVED lines=26> */
[----:B------:R0:W-:Y:S01]  /*0530*/  STS.U8 [R0+0x1f], R20 ;  /* 0x00001f1400007388 */ /* 0x0001e20000000000 */
[----:B------:R-:W-:Y:S05]  /*0540*/  BRA `(.L_x_2) ;  /* 0x00000004000c7947 */ /* 0x000fea0003800000 */
.L_x_1:
[----:B------:R-:W-:-:S04]  /*0550*/  ISETP.GT.U32.AND P0, PT, R5, 0x1ef, PT ;  /* 0x000001ef0500780c */ /* 0x000fc80003f04070 */
[----:B------:R-:W-:-:S13]  /*0560*/  ISETP.GE.U32.OR P0, PT, R7, UR8, P0 ;  /* 0x0000000807007c0c */ /* 0x000fda0008706470 */
[----:B------:R-:W-:Y:S05]  /*0570*/  @P0 BRA `(.L_x_2) ;  /* 0x0000000400000947 */ /* 0x000fea0003800000 */
[----:B------:R-:W0:Y:S08]  /*0580*/  LDC.U8 R2, c[0x3][RZ] ;  /* 0x00c00000ff027b82 */ /* 0x000e300000000000 */
[----:B------:R-:W1:Y:S08]  /*0590*/  LDC.U8 R4, c[0x3][0x1] ;  /* 0x00c00040ff047b82 */ /* 0x000e700000000000 */
[----:B------:R-:W2:Y:S08]  /*05a0*/  LDC.U8 R6, c[0x3][0x2] ;  /* 0x00c00080ff067b82 */ /* 0x000eb00000000000 */
[----:B------:R-:W3:Y:S01]  /*05b0*/  LDC.U8 R8, c[0x3][0x3] ;  /* 0x00c000c0ff087b82 */ /* 0x000ee20000000000 */
[----:B0-----:R0:W-:Y:S07]  /*05c0*/  STS.U8 [R21], R2 ;  /* 0x0000000215007388 */ /* 0x0011ee0000000000 */
[----:B------:R-:W4:Y:S01]  /*05d0*/  LDC.U8 R10, c[0x3][0x4] ;  /* 0x00c00100ff0a7b82 */ /* 0x000f220000000000 */
[----:B-1----:R1:W-:Y:S07]  /*05e0*/  STS.U8 [R21+0x1], R4 ;  /* 0x0000010415007388 */ /* 0x0023ee0000000000 */
[----:B------:R-:W5:Y:S01]  /*05f0*/  LDC.U8 R12, c[0x3][0x5] ;  /* 0x00c00140ff0c7b82 */ /* 0x000f620000000000 */
[----:B--2---:R2:W-:Y:S07]  /*0600*/  STS.U8 [R21+0x2], R6 ;  /* 0x0000020615007388 */ /* 0x0045ee0000000000 */
[----:B------:R-:W0:Y:S01]  /*0610*/  LDC.U8 R14, c[0x3][0x6] ;  /* 0x00c00180ff0e7b82 */ /* 0x000e220000000000 */
[----:B---3--:R3:W-:Y:S07]  /*0620*/  STS.U8 [R21+0x3], R8 ;  /* 0x0000030815007388 */ /* 0x0087ee0000000000 */
[----:B------:R-:W1:Y:S01]  /*0630*/  LDC.U8 R16, c[0x3][0x7] ;  /* 0x00c001c0ff107b82 */ /* 0x000e620000000000 */
[----:B----4-:R4:W-:Y:S04]  /*0640*/  STS.U8 [R21+0x4], R10 ;  /* 0x0000040a15007388 */ /* 0x0109e80000000000 */
[----:B-----5:R5:W-:Y:S03]  /*0650*/  STS.U8 [R21+0x5], R12 ;  /* 0x0000050c15007388 */ /* 0x020be60000000000 */
[----:B------:R-:W2:Y:S01]  /*0660*/  LDC.U8 R18, c[0x3][0x8] ;  /* 0x00c00200ff127b82 */ /* 0x000ea20000000000 */
[----:B0-----:R0:W-:Y:S07]  /*0670*/  STS.U8 [R21+0x6], R14 ;  /* 0x0000060e15007388 */ /* 0x0011ee0000000000 */
[----:B------:R-:W3:Y:S01]  /*0680*/  LDC.U8 R20, c[0x3][0x9] ;  /* 0x00c00240ff147b82 */ /* 0x000ee20000000000 */
[----:B-1----:R1:W-:Y:S07]  /*0690*/  STS.U8 [R21+0x7], R16 ;  /* 0x0000071015007388 */ /* 0x0023ee0000000000 */
[----:B------:R-:W4:Y:S08]  /*06a0*/  LDC.U8 R22, c[0x3][0xa] ;  /* 0x00c00280ff167b82 */ /* 0x000f300000000000 */
[----:B------:R-:W5:Y:S01]  /*06b0*/  LDC.U8 R2, c[0x3][0xb] ;  /* 0x00c002c0ff027b82 */ /* 0x000f620000000000 */
[----:B--2---:R2:W-:Y:S07]  /*06c0*/  STS.U8 [R21+0x8], R18 ;  /* 0x0000081215007388 */ /* 0x0045ee0000000000 */
[----:B------:R-:W0:Y:S01]  /*06d0*/  LDC.U8 R4, c[0x3][0xc] ;  /* 0x00c00300ff047b82 */ /* 0x000e220000000000 */
[----:B---3--:R2:W-:Y:S07]  /*06e0*/  STS.U8 [R21+0x9], R20 ;  /* 0x0000091415007388 */ /* 0x0085ee0000000000 */
[----:B------:R-:W3:Y:S01]  /*06f0*/  LDC.U8 R6, c[0x3][0xd] ;  /* 0x00c00340ff067b82 */ /* 0x000ee20000000000 */
[----:B----4-:R2:W-:Y:S07]  /*0700*/  STS.U8 [R21+0xa], R22 ;  /* 0x00000a1615007388 */ /* 0x0105ee0000000000 */
[----:B------:R-:W4:Y:S01]  /*0710*/  LDC.U8 R8, c[0x3][0xe] ;  /* 0x00c00380ff087b82 */ /* 0x000f220000000000 */
[----:B-----5:R2:W-:Y:S07]  /*0720*/  STS.U8 [R21+0xb], R2 ;  /* 0x00000b0215007388 */ /* 0x0205ee0000000000 */
[----:B------:R-:W5:Y:S01]  /*0730*/  LDC.U8 R10, c[0x3][0xf] ;  /* 0x00c003c0ff0a7b82 */ /* 0x000f620000000000 */
[----:B0-----:R2:W-:Y:S07]  /*0740*/  STS.U8 [R21+0xc], R4 ;  /* 0x00000c0415007388 */ /* 0x0015ee0000000000 */
[----:B------:R-:W0:Y:S01]  /*0750*/  LDC.U8 R12, c[0x3][0x10] ;  /* 0x00c00400ff0c7b82 */ /* 0x000e220000000000 */
[----:B---3--:R2:W-:Y:S07]  /*0760*/  STS.U8 [R21+0xd], R6 ;  /* 0x00000d0615007388 */ /* 0x0085ee0000000000 */
[----:B------:R-:W3:Y:S01]  /*0770*/  LDC.U8 R14, c[0x3][0x11] ;  /* 0x00c00440ff0e7b82 */ /* 0x000ee20000000000 */
[----:B----4-:R2:W-:Y:S07]  /*0780*/  STS.U8 [R21+0xe], R8 ;  /* 0x00000e0815007388 */ /* 0x0105ee0000000000 */
[----:B-1----:R-:W1:Y:S01]  /*0790*/  LDC.U8 R16, c[0x3][0x12] ;  /* 0x00c00480ff107b82 */ /* 0x002e620000000000 */
[----:B-----5:R2:W-:Y:S07]  /*07a0*/  STS.U8 [R21+0xf], R10 ;  /* 0x00000f0a15007388 */ /* 0x0205ee0000000000 */
[----:B------:R-:W4:Y:S01]  /*07b0*/  LDC.U8 R24, c[0x3][0x13] ;  /* 0x00c004c0ff187b82 */ /* 0x000f220000000000 */
[----:B0-----:R2:W-:Y:S07]  /*07c0*/  STS.U8 [R21+0x10], R12 ;  /* 0x0000100c15007388 */ /* 0x0015ee0000000000 */
[----:B------:R-:W0:Y:S01]  /*07d0*/  LDC.U8 R26, c[0x3][0x14] ;  /* 0x00c00500ff1a7b82 */ /* 0x000e220000000000 */
[----:B---3--:R2:W-:Y:S07]  /*07e0*/  STS.U8 [R21+0x11], R14 ;  /* 0x0000110e15007388 */ /* 0x0085ee0000000000 */
[----:B------:R-:W3:Y:S01]  /*07f0*/  LDC.U8 R28, c[0x3][0x15] ;  /* 0x00c00540ff1c7b82 */ /* 0x000ee20000000000 */
[----:B-1----:R2:W-:Y:S07]  /*0800*/  STS.U8 [R21+0x12], R16 ;  /* 0x0000121015007388 */ /* 0x0025ee0000000000 */
[----:B------:R-:W1:Y:S01]  /*0810*/  LDC.U8 R30, c[0x3][0x16] ;  /* 0x00c00580ff1e7b82 */ /* 0x000e620000000000 */
[----:B----4-:R2:W-:Y:S07]  /*0820*/  STS.U8 [R21+0x13], R24 ;  /* 0x0000131815007388 */ /* 0x0105ee0000000000 */
        /* <DEDUP_REMOVED lines=17> */
[----:B0-----:R2:W-:Y:S04]  /*0940*/  STS.U8 [R21+0x1c], R42 ;  /* 0x00001c2a15007388 */ /* 0x0015e80000000000 */
[----:B---3--:R2:W-:Y:S04]  /*0950*/  STS.U8 [R21+0x1d], R44 ;  /* 0x00001d2c15007388 */ /* 0x0085e80000000000 */
[----:B-1----:R2:W-:Y:S04]  /*0960*/  STS.U8 [R21+0x1e], R46 ;  /* 0x00001e2e15007388 */ /* 0x0025e80000000000 */
[----:B----4-:R2:W-:Y:S02]  /*0970*/  STS.U8 [R21+0x1f], R48 ;  /* 0x00001f3015007388 */ /* 0x0105e40000000000 */
.L_x_2:
[----:B------:R-:W-:Y:S05]  /*0980*/  BSYNC.RECONVERGENT B0 ;  /* 0x0000000000007941 */ /* 0x000fea0003800200 */
.L_x_0:
[----:B------:R-:W-:Y:S01]  /*0990*/  BAR.SYNC.DEFER_BLOCKING 0x0 ;  /* 0x0000000000007b1d */ /* 0x000fe20000010000 */
[----:B------:R-:W-:-:S05]  /*09a0*/  ISETP.NE.AND P0, PT, R5, RZ, PT ;  /* 0x000000ff0500720c */ /* 0x000fca0003f05270 */
[----:B------:R-:W-:Y:S08]  /*09b0*/  BSSY.RECONVERGENT B0, `(.L_x_3) ;  /* 0x00007b8000007945 */ /* 0x000ff00003800200 */
[----:B------:R-:W-:Y:S05]  /*09c0*/  @P0 BRA `(.L_x_4) ;  /* 0x0000007800d80947 */ /* 0x000fea0003800000 */
[----:B--2---:R-:W1:Y:S01]  /*09d0*/  LDS.U8 R2, [R0] ;  /* 0x0000000000027984 */ /* 0x004e620000000000 */
[----:B0-----:R-:W-:Y:S02]  /*09e0*/  HFMA2 R15, -RZ, RZ, 0, 0 ;  /* 0x00000000ff0f7431 */ /* 0x001fe400000001ff */
[----:B------:R-:W-:Y:S01]  /*09f0*/  IMAD.MOV.U32 R17, RZ, RZ, RZ ;  /* 0x000000ffff117224 */ /* 0x000fe200078e00ff */
[----:B------:R-:W0:Y:S04]  /*0a00*/  LDS.U8 R4, [R0+0x1] ;  /* 0x0000010000047984 */ /* 0x000e280000000000 */
[----:B------:R-:W2:Y:S04]  /*0a10*/  LDS.U8 R6, [R0+0x2] ;  /* 0x0000020000067984 */ /* 0x000ea80000000000 */
[----:B------:R-:W3:Y:S04]  /*0a20*/  LDS.U8 R8, [R0+0x3] ;  /* 0x0000030000087984 */ /* 0x000ee80000000000 */
[----:B------:R-:W4:Y:S04]  /*0a30*/  LDS.U8 R10, [R0+0x4] ;  /* 0x00000400000a7984 */ /* 0x000f280000000000 */
[----:B------:R-:W5:Y:S04]  /*0a40*/  LDS.U8 R12, [R0+0x5] ;  /* 0x00000500000c7984 */ /* 0x000f680000000000 */
        /* <DEDUP_REMOVED lines=26> */
[----:B-1----:R1:W-:Y:S04]  /*0bf0*/  STL.U8 [R1], R2 ;  /* 0x0000000201007387 */ /* 0x0023e80000100000 */
[----:B------:R1:W-:Y:S04]  /*0c00*/  STL.U8 [R1+0x20], R2 ;  /* 0x0000200201007387 */ /* 0x0003e80000100000 */
[----:B0-----:R1:W-:Y:S04]  /*0c10*/  STL.U8 [R1+0x1], R4 ;  /* 0x0000010401007387 */ /* 0x0013e80000100000 */
[----:B------:R1:W-:Y:S04]  /*0c20*/  STL.U8 [R1+0x21], R4 ;  /* 0x0000210401007387 */ /* 0x0003e80000100000 */
[----:B--2---:R1:W-:Y:S04]  /*0c30*/  STL.U8 [R1+0x2], R6 ;  /* 0x0000020601007387 */ /* 0x0043e80000100000 */
[----:B------:R1:W-:Y:S04]  /*0c40*/  STL.U8 [R1+0x22], R6 ;  /* 0x0000220601007387 */ /* 0x0003e80000100000 */
[----:B---3--:R1:W-:Y:S04]  /*0c50*/  STL.U8 [R1+0x3], R8 ;  /* 0x0000030801007387 */ /* 0x0083e80000100000 */
[----:B------:R1:W-:Y:S04]  /*0c60*/  STL.U8 [R1+0x23], R8 ;  /* 0x0000230801007387 */ /* 0x0003e80000100000 */
[----:B----4-:R1:W-:Y:S04]  /*0c70*/  STL.U8 [R1+0x4], R10 ;  /* 0x0000040a01007387 */ /* 0x0103e80000100000 */
[----:B------:R1:W-:Y:S04]  /*0c80*/  STL.U8 [R1+0x24], R10 ;  /* 0x0000240a01007387 */ /* 0x0003e80000100000 */
[----:B-----5:R1:W-:Y:S04]  /*0c90*/  STL.U8 [R1+0x5], R12 ;  /* 0x0000050c01007387 */ /* 0x0203e80000100000 */
[----:B------:R1:W-:Y:S04]  /*0ca0*/  STL.U8 [R1+0x25], R12 ;  /* 0x0000250c01007387 */ /* 0x0003e80000100000 */
        /* <DEDUP_REMOVED lines=51> */
[----:B------:R1:W-:Y:S02]  /*0fe0*/  STL.U8 [R1+0x3f], R13 ;  /* 0x00003f0d01007387 */ /* 0x0003e40000100000 */
.L_x_41:
[C---:B------:R-:W-:Y:S02]  /*0ff0*/  VIADD R23, R15.reuse, 0x1 ;  /* 0x000000010f177836 */ /* 0x040fe40000000000 */
[----:B------:R-:W-:Y:S02]  /*1000*/  IMAD R25, R15, 0x8, R1 ;  /* 0x000000080f197824 */ /* 0x000fe400078e0201 */
[----:B0-----:R-:W-:-:S07]  /*1010*/  IMAD.MOV.U32 R27, RZ, RZ, RZ ;  /* 0x000000ffff1b7224 */ /* 0x001fce00078e00ff */
.L_x_40:
[----:B0-----:R-:W-:-:S05]  /*1020*/  IMAD.IADD R29, R25, 0x1, R27 ;  /* 0x00000001191d7824 */ /* 0x001fca00078e021b */
[----:B------:R-:W2:Y:S01]  /*1030*/  LDL.U8 R37, [R29] ;  /* 0x000000001d257983 */ /* 0x000ea20000100000 */
[----:B------:R-:W-:Y:S01]  /*1040*/  BSSY.RECONVERGENT B1, `(.L_x_5) ;  /* 0x000039e000017945 */ /* 0x000fe20003800200 */
[----:B--2---:R-:W-:-:S04]  /*1050*/  LOP3.LUT R19, R37, 0x2, RZ, 0xfc, !PT ;  /* 0x0000000225137812 */ /* 0x004fc800078efcff */
[----:B------:R-:W-:-:S04]  /*1060*/  PRMT R19, R19, 0x9910, RZ ;  /* 0x0000991013137816 */ /* 0x000fc800000000ff */
[----:B------:R-:W-:-:S13]  /*1070*/  ISETP.NE.AND P0, PT, R19, 0x3, PT ;  /* 0x000000031300780c */ /* 0x000fda0003f05270 */
[----:B------:R-:W-:Y:S05]  /*1080*/  @P0 BRA `(.L_x_6) ;  /* 0x0000003800640947 */ /* 0x000fea0003800000 */
[C---:B------:R-:W-:Y:S02]  /*1090*/  ISETP.GE.U32.AND P0, PT, R27.reuse, 0x6, PT ;  /* 0x000000061b00780c */ /* 0x040fe40003f06070 */
[----:B------:R-:W-:-:S04]  /*10a0*/  LOP3.LUT R41, R27, 0x1, RZ, 0xc0, !PT ;  /* 0x000000011b297812 */ /* 0x000fc800078ec0ff */
[C---:B------:R-:W-:Y:S02]  /*10b0*/  ISETP.EQ.U32.AND P1, PT, R41.reuse, 0x1, !P0 ;  /* 0x000000012900780c */ /* 0x040fe40004722070 */
[----:B------:R-:W-:Y:S02]  /*10c0*/  ISETP.NE.U32.AND P0, PT, R41, 0x1, PT ;  /* 0x000000012900780c */ /* 0x000fe40003f05070 */
[C---:B------:R-:W-:Y:S02]  /*10d0*/  ISETP.EQ.OR P2, PT, R15.reuse, 0x3, !P1 ;  /* 0x000000030f00780c */ /* 0x040fe40004f42670 */
[----:B------:R-:W-:-:S11]  /*10e0*/  ISETP.EQ.OR P0, PT, R15, RZ, !P0 ;  /* 0x000000ff0f00720c */ /* 0x000fd60004702670 */
[----:B------:R-:W-:Y:S05]  /*10f0*/  @P2 BRA `(.L_x_7) ;  /* 0x0000000400ac2947 */ /* 0x000fea0003800000 */
[----:B------:R-:W2:Y:S01]  /*1100*/  LDL.U8 R19, [R29+0x9] ;  /* 0x000009001d137983 */ /* 0x000ea20000100000 */
[----:B------:R-:W-:Y:S01]  /*1110*/  BSSY.RECONVERGENT B2, `(.L_x_7) ;  /* 0x0000069000027945 */ /* 0x000fe20003800200 */
[----:B--2---:R-:W-:-:S13]  /*1120*/  ISETP.NE.AND P2, PT, R19, RZ, PT ;  /* 0x000000ff1300720c */ /* 0x004fda0003f45270 */
[----:B------:R-:W-:Y:S05]  /*1130*/  @P2 BRA `(.L_x_8) ;  /* 0x0000000400982947 */ /* 0x000fea0003800000 */
[----:B------:R-:W-:-:S05]  /*1140*/  IMAD.IADD R47, R27, 0x1, R25 ;  /* 0x000000011b2f7824 */ /* 0x000fca00078e0219 */
[----:B------:R-:W2:Y:S04]  /*1150*/  LDL.U8 R45, [R47+0x20] ;  /* 0x000020002f2d7983 */ /* 0x000ea80000100000 */
[----:B------:R-:W-:Y:S04]  /*1160*/  STL.U8 [R47+0x20], RZ ;  /* 0x000020ff2f007387 */ /* 0x000fe80000100000 */
[----:B--2---:R0:W-:Y:S04]  /*1170*/  STL.U8 [R47+0x29], R45 ;  /* 0x0000292d2f007387 */ /* 0x0041e80000100000 */
[----:B------:R-:W2:Y:S01]  /*1180*/  LDL.U8 R31, [R1+0x21] ;  /* 0x00002100011f7983 */ /* 0x000ea20000100000 */
[----:B------:R-:W-:-:S03]  /*1190*/  IMAD R19, R17, 0x2c0, R0 ;  /* 0x000002c011137824 */ /* 0x000fc600078e0200 */
[----:B------:R-:W3:Y:S04]  /*11a0*/  LDL.U8 R33, [R1+0x22] ;  /* 0x0000220001217983 */ /* 0x000ee80000100000 */
[----:B------:R-:W4:Y:S04]  /*11b0*/  LDL.U8 R35, [R1+0x23] ;  /* 0x0000230001237983 */ /* 0x000f280000100000 */
[----:B------:R-:W5:Y:S04]  /*11c0*/  LDL.U8 R49, [R1+0x20] ;  /* 0x0000200001317983 */ /* 0x000f680000100000 */
[----:B------:R-:W5:Y:S04]  /*11d0*/  LDL.U8 R39, [R1+0x24] ;  /* 0x0000240001277983 */ /* 0x000f680000100000 */
[----:B------:R-:W5:Y:S04]  /*11e0*/  LDL.U8 R43, [R1+0x25] ;  /* 0x00002500012b7983 */ /* 0x000f680000100000 */
[----:B0-----:R-:W5:Y:S04]  /*11f0*/  LDL.U8 R45, [R1+0x26] ;  /* 0x00002600012d7983 */ /* 0x001f680000100000 */
[----:B------:R-:W5:Y:S04]  /*1200*/  LDL.U8 R47, [R1+0x27] ;  /* 0x00002700012f7983 */ /* 0x000f680000100000 */
[----:B------:R-:W5:Y:S04]  /*1210*/  LDL.U8 R51, [R1+0x2a] ;  /* 0x00002a0001337983 */ /* 0x000f680000100000 */
[----:B------:R-:W5:Y:S04]  /*1220*/  LDL.U8 R53, [R1+0x2b] ;  /* 0x00002b0001357983 */ /* 0x000f680000100000 */
[----:B--2---:R0:W-:Y:S04]  /*1230*/  STS.U8 [R19+0x1], R31 ;  /* 0x0000011f13007388 */ /* 0x0041e80000000000 */
[----:B0-----:R-:W2:Y:S04]  /*1240*/  LDL.U8 R31, [R1+0x28] ;  /* 0x00002800011f7983 */ /* 0x001ea80000100000 */
[----:B---3--:R0:W-:Y:S04]  /*1250*/  STS.U8 [R19+0x2], R33 ;  /* 0x0000022113007388 */ /* 0x0081e80000000000 */
[----:B----4-:R3:W-:Y:S04]  /*1260*/  STS.U8 [R19+0x3], R35 ;  /* 0x0000032313007388 */ /* 0x0107e80000000000 */
[----:B0-----:R-:W4:Y:S04]  /*1270*/  LDL.U8 R33, [R1+0x2c] ;  /* 0x00002c0001217983 */ /* 0x001f280000100000 */
[----:B---3--:R-:W3:Y:S04]  /*1280*/  LDL.U8 R35, [R1+0x2d] ;  /* 0x00002d0001237983 */ /* 0x008ee80000100000 */
[----:B--2---:R0:W-:Y:S04]  /*1290*/  STS.U8 [R19+0x8], R31 ;  /* 0x0000081f13007388 */ /* 0x0041e80000000000 */
[----:B0-----:R-:W2:Y:S04]  /*12a0*/  LDL.U8 R31, [R1+0x32] ;  /* 0x00003200011f7983 */ /* 0x001ea80000100000 */
[----:B-----5:R0:W-:Y:S04]  /*12b0*/  STS.U8 [R19], R49 ;  /* 0x0000003113007388 */ /* 0x0201e80000000000 */
[----:B------:R5:W-:Y:S04]  /*12c0*/  STS.U8 [R19+0x4], R39 ;  /* 0x0000042713007388 */ /* 0x000be80000000000 */
[----:B------:R1:W-:Y:S04]  /*12d0*/  STS.U8 [R19+0x5], R43 ;  /* 0x0000052b13007388 */ /* 0x0003e80000000000 */
[----:B------:R1:W-:Y:S04]  /*12e0*/  STS.U8 [R19+0x6], R45 ;  /* 0x0000062d13007388 */ /* 0x0003e80000000000 */
[----:B------:R1:W-:Y:S04]  /*12f0*/  STS.U8 [R19+0x7], R47 ;  /* 0x0000072f13007388 */ /* 0x0003e80000000000 */
[----:B----4-:R4:W-:Y:S04]  /*1300*/  STS.U8 [R19+0xc], R33 ;  /* 0x00000c2113007388 */ /* 0x0109e80000000000 */
[----:B---3--:R3:W-:Y:S04]  /*1310*/  STS.U8 [R19+0xd], R35 ;  /* 0x00000d2313007388 */ /* 0x0087e80000000000 */
[----:B0-----:R-:W2:Y:S04]  /*1320*/  LDL.U8 R49, [R1+0x29] ;  /* 0x0000290001317983 */ /* 0x001ea80000100000 */
[----:B-----5:R-:W5:Y:S04]  /*1330*/  LDL.U8 R39, [R1+0x2e] ;  /* 0x00002e0001277983 */ /* 0x020f680000100000 */
[----:B-1----:R-:W5:Y:S04]  /*1340*/  LDL.U8 R43, [R1+0x2f] ;  /* 0x00002f00012b7983 */ /* 0x002f680000100000 */
[----:B------:R-:W5:Y:S04]  /*1350*/  LDL.U8 R45, [R1+0x30] ;  /* 0x00003000012d7983 */ /* 0x000f680000100000 */
[----:B------:R-:W5:Y:S04]  /*1360*/  LDL.U8 R47, [R1+0x31] ;  /* 0x00003100012f7983 */ /* 0x000f680000100000 */
[----:B----4-:R-:W4:Y:S04]  /*1370*/  LDL.U8 R33, [R1+0x33] ;  /* 0x0000330001217983 */ /* 0x010f280000100000 */
[----:B---3--:R-:W3:Y:S04]  /*1380*/  LDL.U8 R35, [R1+0x34] ;  /* 0x0000340001237983 */ /* 0x008ee80000100000 */
[----:B--2---:R0:W-:Y:S04]  /*1390*/  STS.U8 [R19+0x12], R31 ;  /* 0x0000121f13007388 */ /* 0x0041e80000000000 */
[----:B0-----:R-:W2:Y:S04]  /*13a0*/  LDL.U8 R31, [R1+0x38] ;  /* 0x00003800011f7983 */ /* 0x001ea80000100000 */
[----:B------:R0:W-:Y:S04]  /*13b0*/  STS.U8 [R19+0xa], R51 ;  /* 0x00000a3313007388 */ /* 0x0001e80000000000 */
[----:B------:R1:W-:Y:S04]  /*13c0*/  STS.U8 [R19+0xb], R53 ;  /* 0x00000b3513007388 */ /* 0x0003e80000000000 */
[----:B0-----:R-:W2:Y:S04]  /*13d0*/  LDL.U8 R51, [R1+0x36] ;  /* 0x0000360001337983 */ /* 0x001ea80000100000 */
[----:B-1----:R-:W2:Y:S04]  /*13e0*/  LDL.U8 R53, [R1+0x37] ;  /* 0x0000370001357983 */ /* 0x002ea80000100000 */
[----:B------:R0:W-:Y:S04]  /*13f0*/  STS.U8 [R19+0x9], R49 ;  /* 0x0000093113007388 */ /* 0x0001e80000000000 */
[----:B-----5:R1:W-:Y:S04]  /*1400*/  STS.U8 [R19+0xe], R39 ;  /* 0x00000e2713007388 */ /* 0x0203e80000000000 */
[----:B------:R-:W-:Y:S04]  /*1410*/  STS.U8 [R19+0xf], R43 ;  /* 0x00000f2b13007388 */ /* 0x000fe80000000000 */
[----:B------:R-:W-:Y:S04]  /*1420*/  STS.U8 [R19+0x10], R45 ;  /* 0x0000102d13007388 */ /* 0x000fe80000000000 */
[----:B------:R-:W-:Y:S04]  /*1430*/  STS.U8 [R19+0x11], R47 ;  /* 0x0000112f13007388 */ /* 0x000fe80000000000 */
[----:B----4-:R4:W-:Y:S04]  /*1440*/  STS.U8 [R19+0x13], R33 ;  /* 0x0000132113007388 */ /* 0x0109e80000000000 */
[----:B---3--:R3:W-:Y:S04]  /*1450*/  STS.U8 [R19+0x14], R35 ;  /* 0x0000142313007388 */ /* 0x0087e80000000000 */
[----:B0-----:R-:W5:Y:S04]  /*1460*/  LDL.U8 R49, [R1+0x35] ;  /* 0x0000350001317983 */ /* 0x001f680000100000 */
[----:B-1----:R-:W5:Y:S04]  /*1470*/  LDL.U8 R39, [R1+0x39] ;  /* 0x0000390001277983 */ /* 0x002f680000100000 */
[----:B----4-:R-:W4:Y:S04]  /*1480*/  LDL.U8 R33, [R1+0x3a] ;  /* 0x00003a0001217983 */ /* 0x010f280000100000 */
[----:B------:R-:W4:Y:S04]  /*1490*/  LDL.U8 R43, [R1+0x3b] ;  /* 0x00003b00012b7983 */ /* 0x000f280000100000 */
[----:B------:R-:W4:Y:S04]  /*14a0*/  LDL.U8 R45, [R1+0x3c] ;  /* 0x00003c00012d7983 */ /* 0x000f280000100000 */
[----:B------:R-:W4:Y:S04]  /*14b0*/  LDL.U8 R47, [R1+0x3d] ;  /* 0x00003d00012f7983 */ /* 0x000f280000100000 */
[----:B---3--:R-:W3:Y:S04]  /*14c0*/  LDL.U8 R35, [R1+0x3f] ;  /* 0x00003f0001237983 */ /* 0x008ee80000100000 */
[----:B--2---:R0:W-:Y:S04]  /*14d0*/  STS.U8 [R19+0x18], R31 ;  /* 0x0000181f13007388 */ /* 0x0041e80000000000 */
[----:B0-----:R-:W2:Y:S04]  /*14e0*/  LDL.U8 R31, [R1+0x3e] ;  /* 0x00003e00011f7983 */ /* 0x001ea80000100000 */
[----:B------:R0:W-:Y:S04]  /*14f0*/  STS.U8 [R19+0x16], R51 ;  /* 0x0000163313007388 */ /* 0x0001e80000000000 */
[----:B------:R0:W-:Y:S04]  /*1500*/  STS.U8 [R19+0x17], R53 ;  /* 0x0000173513007388 */ /* 0x0001e80000000000 */
[----:B------:R0:W-:Y:S04]  /*1510*/  STL.U8 [R1+0x20], R2 ;  /* 0x0000200201007387 */ /* 0x0001e80000100000 */
[----:B------:R0:W-:Y:S04]  /*1520*/  STL.U8 [R1+0x21], R4 ;  /* 0x0000210401007387 */ /* 0x0001e80000100000 */
[----:B------:R0:W-:Y:S04]  /*1530*/  STL.U8 [R1+0x22], R6 ;  /* 0x0000220601007387 */ /* 0x0001e80000100000 */
[----:B------:R0:W-:Y:S04]  /*1540*/  STL.U8 [R1+0x23], R8 ;  /* 0x0000230801007387 */ /* 0x0001e80000100000 */
[----:B------:R0:W-:Y:S04]  /*1550*/  STL.U8 [R1+0x24], R10 ;  /* 0x0000240a01007387 */ /* 0x0001e80000100000 */
[----:B------:R0:W-:Y:S04]  /*1560*/  STL.U8 [R1+0x25], R12 ;  /* 0x0000250c01007387 */ /* 0x0001e80000100000 */
[----:B------:R0:W-:Y:S04]  /*1570*/  STL.U8 [R1+0x26], R14 ;  /* 0x0000260e01007387 */ /* 0x0001e80000100000 */
[----:B-----5:R0:W-:Y:S04]  /*1580*/  STS.U8 [R19+0x15], R49 ;  /* 0x0000153113007388 */ /* 0x0201e80000000000 */
[----:B------:R0:W-:Y:S04]  /*1590*/  STS.U8 [R19+0x19], R39 ;  /* 0x0000192713007388 */ /* 0x0001e80000000000 */
[----:B----4-:R0:W-:Y:S04]  /*15a0*/  STS.U8 [R19+0x1a], R33 ;  /* 0x00001a2113007388 */ /* 0x0101e80000000000 */
[----:B------:R0:W-:Y:S04]  /*15b0*/  STS.U8 [R19+0x1b], R43 ;  /* 0x00001b2b13007388 */ /* 0x0001e80000000000 */
[----:B------:R0:W-:Y:S04]  /*15c0*/  STS.U8 [R19+0x1c], R45 ;  /* 0x00001c2d13007388 */ /* 0x0001e80000000000 */
[----:B------:R0:W-:Y:S04]  /*15d0*/  STS.U8 [R19+0x1d], R47 ;  /* 0x00001d2f13007388 */ /* 0x0001e80000000000 */
[----:B---3--:R0:W-:Y:S04]  /*15e0*/  STS.U8 [R19+0x1f], R35 ;  /* 0x00001f2313007388 */ /* 0x0081e80000000000 */
        /* <DEDUP_REMOVED lines=24> */
[----:B------:R0:W-:Y:S01]  /*1770*/  STL.U8 [R1+0x3f], R13 ;  /* 0x00003f0d01007387 */ /* 0x0001e20000100000 */
[----:B------:R-:W-:-:S03]  /*1780*/  IADD3 R17, PT, PT, R17, 0x1, RZ ;  /* 0x0000000111117810 */ /* 0x000fc60007ffe0ff */
[----:B--2---:R0:W-:Y:S04]  /*1790*/  STS.U8 [R19+0x1e], R31 ;  /* 0x00001e1f13007388 */ /* 0x0041e80000000000 */
.L_x_8:
[----:B------:R-:W-:Y:S05]  /*17a0*/  BSYNC.RECONVERGENT B2 ;  /* 0x0000000000027941 */ /* 0x000fea0003800200 */
.L_x_7:
[----:B------:R-:W-:Y:S05]  /*17b0*/  @!P1 BRA `(.L_x_9) ;  /* 0x0000000400ac9947 */ /* 0x000fea0003800000 */
[----:B0-----:R-:W2:Y:S01]  /*17c0*/  LDL.U8 R19, [R29+0x1] ;  /* 0x000001001d137983 */ /* 0x001ea20000100000 */
        /* <DEDUP_REMOVED lines=103> */
[----:B------:R-:W-:-:S03]  /*1e40*/  VIADD R17, R17, 0x1 ;  /* 0x0000000111117836 */ /* 0x000fc60000000000 */
[----:B--2---:R0:W-:Y:S04]  /*1e50*/  STS.U8 [R19+0x1e], R31 ;  /* 0x00001e1f13007388 */ /* 0x0041e80000000000 */
.L_x_10:
[----:B------:R-:W-:Y:S05]  /*1e60*/  BSYNC.RECONVERGENT B2 ;  /* 0x0000000000027941 */ /* 0x000fea0003800200 */
.L_x_9:
[----:B------:R-:W-:Y:S01]  /*1e70*/  BSSY.RECONVERGENT B2, `(.L_x_11) ;  /* 0x00001d3000027945 */ /* 0x000fe20003800200 */
[----:B0-----:R-:W-:-:S03]  /*1e80*/  IMAD.IADD R43, R27, 0x1, R25 ;  /* 0x000000011b2b7824 */ /* 0x001fc600078e0219 */
[----:B------:R-:W-:Y:S05]  /*1e90*/  @P0 BRA `(.L_x_12) ;  /* 0x0000000400c80947 */ /* 0x000fea0003800000 */
[----:B------:R-:W2:Y:S01]  /*1ea0*/  LDL.U8 R19, [R29+-0x7] ;  /* 0xfffff9001d137983 */ /* 0x000ea20000100000 */
[----:B------:R-:W-:Y:S01]  /*1eb0*/  BSSY.RECONVERGENT B3, `(.L_x_13) ;  /* 0x000006f000037945 */ /* 0x000fe20003800200 */
[----:B--2---:R-:W-:-:S13]  /*1ec0*/  ISETP.NE.AND P0, PT, R19, RZ, PT ;  /* 0x000000ff1300720c */ /* 0x004fda0003f05270 */
[----:B------:R-:W-:Y:S05]  /*1ed0*/  @P0 BRA `(.L_x_14) ;  /* 0x0000000400b00947 */ /* 0x000fea0003800000 */
[----:B------:R-:W-:Y:S01]  /*1ee0*/  ISETP.NE.AND P0, PT, R27, 0x6, PT ;  /* 0x000000061b00780c */ /* 0x000fe20003f05270 */
[----:B------:R-:W-:-:S12]  /*1ef0*/  IMAD.MOV.U32 R35, RZ, RZ, 0x3 ;  /* 0x00000003ff237424 */ /* 0x000fd800078e00ff */
[----:B------:R-:W-:Y:S04]  /*1f00*/  @!P0 STL.U8 [R25+0x1f], R35 ;  /* 0x00001f2319008387 */ /* 0x000fe80000100000 */
[----:B------:R-:W2:Y:S04]  /*1f10*/  @P0 LDL.U8 R33, [R43+0x20] ;  /* 0x000020002b210983 */ /* 0x000ea80000100000 */
[----:B------:R-:W-:Y:S01]  /*1f20*/  STL.U8 [R43+0x20], RZ ;  /* 0x000020ff2b007387 */ /* 0x000fe20000100000 */
[----:B------:R-:W0:Y:S01]  /*1f30*/  S2UR UR5, SR_CgaCtaId ;  /* 0x00000000000579c3 */ /* 0x000e220000008800 */
[----:B------:R-:W-:-:S02]  /*1f40*/  UMOV UR4, 0x400 ;  /* 0x0000040000047882 */ /* 0x000fc40000000000 */
[----:B--2---:R2:W-:Y:S04]  /*1f50*/  @P0 STL.U8 [R43+0x19], R33 ;  /* 0x000019212b000387 */ /* 0x0045e80000100000 */
[----:B------:R-:W3:Y:S01]  /*1f60*/  LDL.U8 R31, [R1+0x21] ;  /* 0x00002100011f7983 */ /* 0x000ee20000100000 */
[----:B0-----:R-:W-:-:S03]  /*1f70*/  ULEA UR4, UR5, UR4, 0x18 ;  /* 0x0000000405047291 */ /* 0x001fc6000f8ec0ff */
[----:B------:R-:W4:Y:S03]  /*1f80*/  LDL.U8 R49, [R1+0x20] ;  /* 0x0000200001317983 */ /* 0x000f260000100000 */
[----:B------:R-:W-:Y:S01]  /*1f90*/  MOV R0, UR4 ;  /* 0x0000000400007c02 */ /* 0x000fe20008000f00 */
[----:B--2---:R-:W2:Y:S04]  /*1fa0*/  LDL.U8 R33, [R1+0x22] ;  /* 0x0000220001217983 */ /* 0x004ea80000100000 */
[C---:B------:R-:W-:Y:S01]  /*1fb0*/  IMAD R19, R17.reuse, 0x2c0, R0 ;  /* 0x000002c011137824 */ /* 0x040fe200078e0200 */
[----:B------:R-:W5:Y:S04]  /*1fc0*/  LDL.U8 R35, [R1+0x23] ;  /* 0x0000230001237983 */ /* 0x000f680000100000 */
[----:B------:R-:W5:Y:S04]  /*1fd0*/  LDL.U8 R39, [R1+0x24] ;  /* 0x0000240001277983 */ /* 0x000f680000100000 */
[----:B------:R-:W5:Y:S04]  /*1fe0*/  LDL.U8 R45, [R1+0x25] ;  /* 0x00002500012d7983 */ /* 0x000f680000100000 */
[----:B------:R-:W5:Y:S04]  /*1ff0*/  LDL.U8 R47, [R1+0x26] ;  /* 0x00002600012f7983 */ /* 0x000f680000100000 */
[----:B------:R-:W5:Y:S04]  /*2000*/  LDL.U8 R51, [R1+0x29] ;  /* 0x0000290001337983 */ /* 0x000f680000100000 */
[----:B------:R-:W5:Y:S04]  /*2010*/  LDL.U8 R53, [R1+0x2a] ;  /* 0x00002a0001357983 */ /* 0x000f680000100000 */
[----:B---3--:R0:W-:Y:S04]  /*2020*/  STS.U8 [R19+0x1], R31 ;  /* 0x0000011f13007388 */ /* 0x0081e80000000000 */
[----:B0-----:R-:W3:Y:S04]  /*2030*/  LDL.U8 R31, [R1+0x27] ;  /* 0x00002700011f7983 */ /* 0x001ee80000100000 */
[----:B---3--:R0:W-:Y:S04]  /*2040*/  STS.U8 [R19+0x7], R31 ;  /* 0x0000071f13007388 */ /* 0x0081e80000000000 */
[----:B0-----:R-:W3:Y:S04]  /*2050*/  LDL.U8 R31, [R1+0x30] ;  /* 0x00003000011f7983 */ /* 0x001ee80000100000 */
[----:B----4-:R0:W-:Y:S04]  /*2060*/  STS.U8 [R19], R49 ;  /* 0x0000003113007388 */ /* 0x0101e80000000000 */
[----:B--2---:R2:W-:Y:S04]  /*2070*/  STS.U8 [R19+0x2], R33 ;  /* 0x0000022113007388 */ /* 0x0045e80000000000 */
[----:B0-----:R-:W4:Y:S04]  /*2080*/  LDL.U8 R49, [R1+0x28] ;  /* 0x0000280001317983 */ /* 0x001f280000100000 */
[----:B--2---:R-:W2:Y:S04]  /*2090*/  LDL.U8 R33, [R1+0x2b] ;  /* 0x00002b0001217983 */ /* 0x004ea80000100000 */
[----:B---3--:R0:W-:Y:S04]  /*20a0*/  STS.U8 [R19+0x10], R31 ;  /* 0x0000101f13007388 */ /* 0x0081e80000000000 */
[----:B0-----:R-:W3:Y:S04]  /*20b0*/  LDL.U8 R31, [R1+0x35] ;  /* 0x00003500011f7983 */ /* 0x001ee80000100000 */
[----:B-----5:R0:W-:Y:S04]  /*20c0*/  STS.U8 [R19+0x3], R35 ;  /* 0x0000032313007388 */ /* 0x0201e80000000000 */
[----:B------:R5:W-:Y:S04]  /*20d0*/  STS.U8 [R19+0x4], R39 ;  /* 0x0000042713007388 */ /* 0x000be80000000000 */
[----:B------:R1:W-:Y:S04]  /*20e0*/  STS.U8 [R19+0x5], R45 ;  /* 0x0000052d13007388 */ /* 0x0003e80000000000 */
[----:B------:R1:W-:Y:S04]  /*20f0*/  STS.U8 [R19+0x6], R47 ;  /* 0x0000062f13007388 */ /* 0x0003e80000000000 */
[----:B----4-:R-:W-:Y:S04]  /*2100*/  STS.U8 [R19+0x8], R49 ;  /* 0x0000083113007388 */ /* 0x010fe80000000000 */
[----:B------:R-:W-:Y:S04]  /*2110*/  STS.U8 [R19+0x9], R51 ;  /* 0x0000093313007388 */ /* 0x000fe80000000000 */
[----:B------:R-:W-:Y:S04]  /*2120*/  STS.U8 [R19+0xa], R53 ;  /* 0x00000a3513007388 */ /* 0x000fe80000000000 */
[----:B--2---:R2:W-:Y:S04]  /*2130*/  STS.U8 [R19+0xb], R33 ;  /* 0x00000b2113007388 */ /* 0x0045e80000000000 */
[----:B0-----:R-:W4:Y:S04]  /*2140*/  LDL.U8 R35, [R1+0x2c] ;  /* 0x00002c0001237983 */ /* 0x001f280000100000 */
[----:B-----5:R-:W5:Y:S04]  /*2150*/  LDL.U8 R39, [R1+0x2d] ;  /* 0x00002d0001277983 */ /* 0x020f680000100000 */
[----:B-1----:R-:W5:Y:S04]  /*2160*/  LDL.U8 R45, [R1+0x2e] ;  /* 0x00002e00012d7983 */ /* 0x002f680000100000 */
[----:B------:R-:W5:Y:S04]  /*2170*/  LDL.U8 R47, [R1+0x2f] ;  /* 0x00002f00012f7983 */ /* 0x000f680000100000 */
[----:B--2---:R-:W2:Y:S04]  /*2180*/  LDL.U8 R33, [R1+0x31] ;  /* 0x0000310001217983 */ /* 0x004ea80000100000 */
[----:B------:R-:W2:Y:S04]  /*2190*/  LDL.U8 R49, [R1+0x32] ;  /* 0x0000320001317983 */ /* 0x000ea80000100000 */
[----:B------:R-:W2:Y:S04]  /*21a0*/  LDL.U8 R51, [R1+0x33] ;  /* 0x0000330001337983 */ /* 0x000ea80000100000 */
[----:B------:R-:W2:Y:S04]  /*21b0*/  LDL.U8 R53, [R1+0x34] ;  /* 0x0000340001357983 */ /* 0x000ea80000100000 */
[----:B---3--:R0:W-:Y:S04]  /*21c0*/  STS.U8 [R19+0x15], R31 ;  /* 0x0000151f13007388 */ /* 0x0081e80000000000 */
[----:B0-----:R-:W3:Y:S04]  /*21d0*/  LDL.U8 R31, [R1+0x3a] ;  /* 0x00003a00011f7983 */ /* 0x001ee80000100000 */
[----:B----4-:R0:W-:Y:S04]  /*21e0*/  STS.U8 [R19+0xc], R35 ;  /* 0x00000c2313007388 */ /* 0x0101e80000000000 */
[----:B-----5:R1:W-:Y:S04]  /*21f0*/  STS.U8 [R19+0xd], R39 ;  /* 0x00000d2713007388 */ /* 0x0203e80000000000 */
[----:B------:R4:W-:Y:S04]  /*2200*/  STS.U8 [R19+0xe], R45 ;  /* 0x00000e2d13007388 */ /* 0x0009e80000000000 */
[----:B------:R5:W-:Y:S04]  /*2210*/  STS.U8 [R19+0xf], R47 ;  /* 0x00000f2f13007388 */ /* 0x000be80000000000 */
[----:B--2---:R2:W-:Y:S04]  /*2220*/  STS.U8 [R19+0x11], R33 ;  /* 0x0000112113007388 */ /* 0x0045e80000000000 */
[----:B------:R2:W-:Y:S04]  /*2230*/  STS.U8 [R19+0x12], R49 ;  /* 0x0000123113007388 */ /* 0x0005e80000000000 */
[----:B------:R2:W-:Y:S04]  /*2240*/  STS.U8 [R19+0x13], R51 ;  /* 0x0000133313007388 */ /* 0x0005e80000000000 */
[----:B------:R2:W-:Y:S04]  /*2250*/  STS.U8 [R19+0x14], R53 ;  /* 0x0000143513007388 */ /* 0x0005e80000000000 */
[----:B0-----:R-:W3:Y:S04]  /*2260*/  LDL.U8 R35, [R1+0x36] ;  /* 0x0000360001237983 */ /* 0x001ee80000100000 */
[----:B-1----:R-:W3:Y:S04]  /*2270*/  LDL.U8 R39, [R1+0x37] ;  /* 0x0000370001277983 */ /* 0x002ee80000100000 */
[----:B----4-:R-:W4:Y:S04]  /*2280*/  LDL.U8 R45, [R1+0x38] ;  /* 0x00003800012d7983 */ /* 0x010f280000100000 */
[----:B-----5:R-:W5:Y:S04]  /*2290*/  LDL.U8 R47, [R1+0x39] ;  /* 0x00003900012f7983 */ /* 0x020f680000100000 */
[----:B--2---:R-:W2:Y:S04]  /*22a0*/  LDL.U8 R33, [R1+0x3b] ;  /* 0x00003b0001217983 */ /* 0x004ea80000100000 */
[----:B------:R-:W2:Y:S04]  /*22b0*/  LDL.U8 R49, [R1+0x3c] ;  /* 0x00003c0001317983 */ /* 0x000ea80000100000 */
[----:B------:R-:W2:Y:S04]  /*22c0*/  LDL.U8 R51, [R1+0x3d] ;  /* 0x00003d0001337983 */ /* 0x000ea80000100000 */
[----:B------:R-:W2:Y:S04]  /*22d0*/  LDL.U8 R53, [R1+0x3e] ;  /* 0x00003e0001357983 */ /* 0x000ea80000100000 */
[----:B---3--:R0:W-:Y:S04]  /*22e0*/  STS.U8 [R19+0x1a], R31 ;  /* 0x00001a1f13007388 */ /* 0x0081e80000000000 */
[----:B0-----:R-:W3:Y:S04]  /*22f0*/  LDL.U8 R31, [R1+0x3f] ;  /* 0x00003f00011f7983 */ /* 0x001ee80000100000 */
        /* <DEDUP_REMOVED lines=11> */
[----:B------:R0:W-:Y:S04]  /*23b0*/  STS.U8 [R19+0x16], R35 ;  /* 0x0000162313007388 */ /* 0x0001e80000000000 */
[----:B------:R0:W-:Y:S04]  /*23c0*/  STS.U8 [R19+0x17], R39 ;  /* 0x0000172713007388 */ /* 0x0001e80000000000 */
[----:B----4-:R0:W-:Y:S04]  /*23d0*/  STS.U8 [R19+0x18], R45 ;  /* 0x0000182d13007388 */ /* 0x0101e80000000000 */
[----:B-----5:R0:W-:Y:S04]  /*23e0*/  STS.U8 [R19+0x19], R47 ;  /* 0x0000192f13007388 */ /* 0x0201e80000000000 */
[----:B--2---:R0:W-:Y:S04]  /*23f0*/  STS.U8 [R19+0x1b], R33 ;  /* 0x00001b2113007388 */ /* 0x0041e80000000000 */
[----:B------:R0:W-:Y:S04]  /*2400*/  STS.U8 [R19+0x1c], R49 ;  /* 0x00001c3113007388 */ /* 0x0001e80000000000 */
        /* <DEDUP_REMOVED lines=24> */
[----:B---3--:R0:W-:Y:S04]  /*2590*/  STS.U8 [R19+0x1f], R31 ;  /* 0x00001f1f13007388 */ /* 0x0081e80000000000 */
.L_x_14:
[----:B------:R-:W-:Y:S05]  /*25a0*/  BSYNC.RECONVERGENT B3 ;  /* 0x0000000000037941 */ /* 0x000fea0003800200 */
.L_x_13:
[----:B------:R-:W-:Y:S05]  /*25b0*/  BRA `(.L_x_15) ;  /* 0x0000000000087947 */ /* 0x000fea0003800000 */
.L_x_12:
[----:B------:R-:W-:-:S13]  /*25c0*/  ISETP.NE.AND P0, PT, R41, RZ, PT ;  /* 0x000000ff2900720c */ /* 0x000fda0003f05270 */
[----:B------:R-:W-:Y:S05]  /*25d0*/  @P0 BRA `(.L_x_16) ;  /* 0x0000000400c00947 */ /* 0x000fea0003800000 */
.L_x_15:
[----:B0-----:R-:W2:Y:S02]  /*25e0*/  LDL.U8 R19, [R29+0x1] ;  /* 0x000001001d137983 */ /* 0x001ea40000100000 */
        /* <DEDUP_REMOVED lines=13> */
[----:B------:R-:W-:Y:S01]  /*26c0*/  IMAD.U32 R0, RZ, RZ, UR4 ;  /* 0x00000004ff007e24 */ /* 0x000fe2000f8e00ff */
[----:B--2---:R-:W2:Y:S03]  /*26d0*/  LDL.U8 R33, [R1+0x22] ;  /* 0x0000220001217983 */ /* 0x004ea60000100000 */
        /* <DEDUP_REMOVED lines=94> */
[----:B---3--:R0:W-:Y:S01]  /*2cc0*/  STS.U8 [R19+0x1f], R31 ;  /* 0x00001f1f13007388 */ /* 0x0081e20000000000 */
[----:B------:R-:W-:Y:S05]  /*2cd0*/  BRA `(.L_x_17) ;  /* 0x0000000c00b07947 */ /* 0x000fea0003800000 */
.L_x_16:
[----:B------:R-:W-:-:S13]  /*2ce0*/  ISETP.NE.AND P0, PT, R15, 0x3, PT ;  /* 0x000000030f00780c */ /* 0x000fda0003f05270 */
[----:B------:R-:W-:Y:S05]  /*2cf0*/  @!P0 BRA `(.L_x_18) ;  /* 0x0000000400d48947 */ /* 0x000fea0003800000 */
[----:B------:R-:W2:Y:S01]  /*2d00*/  LDL.U8 R19, [R29+0x9] ;  /* 0x000009001d137983 */ /* 0x000ea20000100000 */
[----:B------:R-:W-:Y:S01]  /*2d10*/  BSSY.RECONVERGENT B3, `(.L_x_18) ;  /* 0x0000073000037945 */ /* 0x000fe20003800200 */
[----:B--2---:R-:W-:-:S13]  /*2d20*/  ISETP.GE.U32.AND P0, PT, R19, 0x5, PT ;  /* 0x000000051300780c */ /* 0x004fda0003f06070 */
[----:B------:R-:W-:Y:S05]  /*2d30*/  @!P0 BRA `(.L_x_19) ;  /* 0x0000000400c08947 */ /* 0x000fea0003800000 */
[----:B------:R-:W2:Y:S02]  /*2d40*/  LDL.U8 R19, [R29+0xa] ;  /* 0x00000a001d137983 */ /* 0x000ea40000100000 */
[----:B--2---:R-:W-:-:S13]  /*2d50*/  ISETP.NE.AND P0, PT, R19, RZ, PT ;  /* 0x000000ff1300720c */ /* 0x004fda0003f05270 */
[----:B------:R-:W-:Y:S05]  /*2d60*/  @P0 BRA `(.L_x_19) ;  /* 0x0000000400b40947 */ /* 0x000fea0003800000 */
[----:B------:R-:W-:-:S13]  /*2d70*/  ISETP.NE.AND P0, PT, R27, 0x5, PT ;  /* 0x000000051b00780c */ /* 0x000fda0003f05270 */
[----:B------:R-:W2:Y:S01]  /*2d80*/  @P0 LDL.U8 R33, [R43+0x20] ;  /* 0x000020002b210983 */ /* 0x000ea20000100000 */
[----:B------:R-:W-:Y:S01]  /*2d90*/  MOV R35, 0x3 ;  /* 0x0000000300237802 */ /* 0x000fe20000000f00 */
[----:B------:R-:W0:Y:S01]  /*2da0*/  S2UR UR5, SR_CgaCtaId ;  /* 0x00000000000579c3 */ /* 0x000e220000008800 */
[----:B------:R-:W-:Y:S01]  /*2db0*/  UMOV UR4, 0x400 ;  /* 0x0000040000047882 */ /* 0x000fe20000000000 */
[----:B--2---:R2:W-:Y:S04]  /*2dc0*/  @P0 STL.U8 [R43+0x2a], R33 ;  /* 0x00002a212b000387 */ /* 0x0045e80000100000 */
[----:B------:R3:W-:Y:S04]  /*2dd0*/  @!P0 STL.U8 [R25+0x2f], R35 ;  /* 0x00002f2319008387 */ /* 0x0007e80000100000 */
[----:B------:R-:W-:Y:S04]  /*2de0*/  STL.U8 [R43+0x20], RZ ;  /* 0x000020ff2b007387 */ /* 0x000fe80000100000 */
[----:B------:R-:W-:Y:S04]  /*2df0*/  STL.U8 [R43+0x29], RZ ;  /* 0x000029ff2b007387 */ /* 0x000fe80000100000 */
[----:B------:R-:W4:Y:S01]  /*2e00*/  LDL.U8 R31, [R1+0x21] ;  /* 0x00002100011f7983 */ /* 0x000f220000100000 */
[----:B0-----:R-:W-:-:S03]  /*2e10*/  ULEA UR4, UR5, UR4, 0x18 ;  /* 0x0000000405047291 */ /* 0x001fc6000f8ec0ff */
[----:B------:R-:W5:Y:S03]  /*2e20*/  LDL.U8 R49, [R1+0x20] ;  /* 0x0000200001317983 */ /* 0x000f660000100000 */
[----:B------:R-:W-:Y:S01]  /*2e30*/  IMAD.U32 R0, RZ, RZ, UR4 ;  /* 0x00000004ff007e24 */ /* 0x000fe2000f8e00ff */
[----:B--2---:R-:W2:Y:S03]  /*2e40*/  LDL.U8 R33, [R1+0x22] ;  /* 0x0000220001217983 */ /* 0x004ea60000100000 */
[C---:B------:R-:W-:Y:S01]  /*2e50*/  IMAD R19, R17.reuse, 0x2c0, R0 ;  /* 0x000002c011137824 */ /* 0x040fe200078e0200 */
[----:B---3--:R-:W3:Y:S04]  /*2e60*/  LDL.U8 R35, [R1+0x23] ;  /* 0x0000230001237983 */ /* 0x008ee80000100000 */
[----:B------:R-:W3:Y:S04]  /*2e70*/  LDL.U8 R39, [R1+0x24] ;  /* 0x0000240001277983 */ /* 0x000ee80000100000 */
[----:B------:R-:W3:Y:S04]  /*2e80*/  LDL.U8 R45, [R1+0x25] ;  /* 0x00002500012d7983 */ /* 0x000ee80000100000 */
[----:B------:R-:W3:Y:S04]  /*2e90*/  LDL.U8 R47, [R1+0x26] ;  /* 0x00002600012f7983 */ /* 0x000ee80000100000 */
[----:B------:R-:W3:Y:S04]  /*2ea0*/  LDL.U8 R51, [R1+0x29] ;  /* 0x0000290001337983 */ /* 0x000ee80000100000 */
[----:B------:R-:W3:Y:S04]  /*2eb0*/  LDL.U8 R53, [R1+0x2a] ;  /* 0x00002a0001357983 */ /* 0x000ee80000100000 */
[----:B----4-:R0:W-:Y:S04]  /*2ec0*/  STS.U8 [R19+0x1], R31 ;  /* 0x0000011f13007388 */ /* 0x0101e80000000000 */
[----:B0-----:R-:W4:Y:S04]  /*2ed0*/  LDL.U8 R31, [R1+0x27] ;  /* 0x00002700011f7983 */ /* 0x001f280000100000 */
[----:B----4-:R0:W-:Y:S04]  /*2ee0*/  STS.U8 [R19+0x7], R31 ;  /* 0x0000071f13007388 */ /* 0x0101e80000000000 */
[----:B0-----:R-:W4:Y:S04]  /*2ef0*/  LDL.U8 R31, [R1+0x30] ;  /* 0x00003000011f7983 */ /* 0x001f280000100000 */
[----:B-----5:R0:W-:Y:S04]  /*2f00*/  STS.U8 [R19], R49 ;  /* 0x0000003113007388 */ /* 0x0201e80000000000 */
[----:B--2---:R2:W-:Y:S04]  /*2f10*/  STS.U8 [R19+0x2], R33 ;  /* 0x0000022113007388 */ /* 0x0045e80000000000 */
[----:B0-----:R-:W5:Y:S04]  /*2f20*/  LDL.U8 R49, [R1+0x28] ;  /* 0x0000280001317983 */ /* 0x001f680000100000 */
[----:B--2---:R-:W2:Y:S04]  /*2f30*/  LDL.U8 R33, [R1+0x2b] ;  /* 0x00002b0001217983 */ /* 0x004ea80000100000 */
[----:B----4-:R0:W-:Y:S04]  /*2f40*/  STS.U8 [R19+0x10], R31 ;  /* 0x0000101f13007388 */ /* 0x0101e80000000000 */
[----:B0-----:R-:W4:Y:S04]  /*2f50*/  LDL.U8 R31, [R1+0x35] ;  /* 0x00003500011f7983 */ /* 0x001f280000100000 */
[----:B---3--:R0:W-:Y:S04]  /*2f60*/  STS.U8 [R19+0x3], R35 ;  /* 0x0000032313007388 */ /* 0x0081e80000000000 */
[----:B------:R3:W-:Y:S04]  /*2f70*/  STS.U8 [R19+0x4], R39 ;  /* 0x0000042713007388 */ /* 0x0007e80000000000 */
[----:B------:R1:W-:Y:S04]  /*2f80*/  STS.U8 [R19+0x5], R45 ;  /* 0x0000052d13007388 */ /* 0x0003e80000000000 */
[----:B------:R1:W-:Y:S04]  /*2f90*/  STS.U8 [R19+0x6], R47 ;  /* 0x0000062f13007388 */ /* 0x0003e80000000000 */
[----:B-----5:R-:W-:Y:S04]  /*2fa0*/  STS.U8 [R19+0x8], R49 ;  /* 0x0000083113007388 */ /* 0x020fe80000000000 */
[----:B------:R-:W-:Y:S04]  /*2fb0*/  STS.U8 [R19+0x9], R51 ;  /* 0x0000093313007388 */ /* 0x000fe80000000000 */
[----:B------:R-:W-:Y:S04]  /*2fc0*/  STS.U8 [R19+0xa], R53 ;  /* 0x00000a3513007388 */ /* 0x000fe80000000000 */
[----:B--2---:R2:W-:Y:S04]  /*2fd0*/  STS.U8 [R19+0xb], R33 ;  /* 0x00000b2113007388 */ /* 0x0045e80000000000 */
[----:B0-----:R-:W5:Y:S04]  /*2fe0*/  LDL.U8 R35, [R1+0x2c] ;  /* 0x00002c0001237983 */ /* 0x001f680000100000 */
[----:B---3--:R-:W3:Y:S04]  /*2ff0*/  LDL.U8 R39, [R1+0x2d] ;  /* 0x00002d0001277983 */ /* 0x008ee80000100000 */
[----:B-1----:R-:W3:Y:S04]  /*3000*/  LDL.U8 R45, [R1+0x2e] ;  /* 0x00002e00012d7983 */ /* 0x002ee80000100000 */
[----:B------:R-:W3:Y:S04]  /*3010*/  LDL.U8 R47, [R1+0x2f] ;  /* 0x00002f00012f7983 */ /* 0x000ee80000100000 */
[----:B--2---:R-:W2:Y:S04]  /*3020*/  LDL.U8 R33, [R1+0x31] ;  /* 0x0000310001217983 */ /* 0x004ea80000100000 */
[----:B------:R-:W2:Y:S04]  /*3030*/  LDL.U8 R49, [R1+0x32] ;  /* 0x0000320001317983 */ /* 0x000ea80000100000 */
[----:B------:R-:W2:Y:S04]  /*3040*/  LDL.U8 R51, [R1+0x33] ;  /* 0x0000330001337983 */ /* 0x000ea80000100000 */
[----:B------:R-:W2:Y:S04]  /*3050*/  LDL.U8 R53, [R1+0x34] ;  /* 0x0000340001357983 */ /* 0x000ea80000100000 */
[----:B----4-:R0:W-:Y:S04]  /*3060*/  STS.U8 [R19+0x15], R31 ;  /* 0x0000151f13007388 */ /* 0x0101e80000000000 */
[----:B0-----:R-:W4:Y:S04]  /*3070*/  LDL.U8 R31, [R1+0x3a] ;  /* 0x00003a00011f7983 */ /* 0x001f280000100000 */
[----:B-----5:R0:W-:Y:S04]  /*3080*/  STS.U8 [R19+0xc], R35 ;  /* 0x00000c2313007388 */ /* 0x0201e80000000000 */
[----:B---3--:R1:W-:Y:S04]  /*3090*/  STS.U8 [R19+0xd], R39 ;  /* 0x00000d2713007388 */ /* 0x0083e80000000000 */
[----:B------:R3:W-:Y:S04]  /*30a0*/  STS.U8 [R19+0xe], R45 ;  /* 0x00000e2d13007388 */ /* 0x0007e80000000000 */
[----:B------:R5:W-:Y:S04]  /*30b0*/  STS.U8 [R19+0xf], R47 ;  /* 0x00000f2f13007388 */ /* 0x000be80000000000 */
[----:B--2---:R2:W-:Y:S04]  /*30c0*/  STS.U8 [R19+0x11], R33 ;  /* 0x0000112113007388 */ /* 0x0045e80000000000 */
[----:B------:R2:W-:Y:S04]  /*30d0*/  STS.U8 [R19+0x12], R49 ;  /* 0x0000123113007388 */ /* 0x0005e80000000000 */
[----:B------:R2:W-:Y:S04]  /*30e0*/  STS.U8 [R19+0x13], R51 ;  /* 0x0000133313007388 */ /* 0x0005e80000000000 */
[----:B------:R2:W-:Y:S04]  /*30f0*/  STS.U8 [R19+0x14], R53 ;  /* 0x0000143513007388 */ /* 0x0005e80000000000 */
[----:B0-----:R-:W4:Y:S04]  /*3100*/  LDL.U8 R35, [R1+0x36] ;  /* 0x0000360001237983 */ /* 0x001f280000100000 */
[----:B-1----:R-:W4:Y:S04]  /*3110*/  LDL.U8 R39, [R1+0x37] ;  /* 0x0000370001277983 */ /* 0x002f280000100000 */
[----:B---3--:R-:W3:Y:S04]  /*3120*/  LDL.U8 R45, [R1+0x38] ;  /* 0x00003800012d7983 */ /* 0x008ee80000100000 */
[----:B-----5:R-:W5:Y:S04]  /*3130*/  LDL.U8 R47, [R1+0x39] ;  /* 0x00003900012f7983 */ /* 0x020f680000100000 */
[----:B--2---:R-:W2:Y:S04]  /*3140*/  LDL.U8 R33, [R1+0x3b] ;  /* 0x00003b0001217983 */ /* 0x004ea80000100000 */
[----:B------:R-:W2:Y:S04]  /*3150*/  LDL.U8 R49, [R1+0x3c] ;  /* 0x00003c0001317983 */ /* 0x000ea80000100000 */
[----:B------:R-:W2:Y:S04]  /*3160*/  LDL.U8 R51, [R1+0x3d] ;  /* 0x00003d0001337983 */ /* 0x000ea80000100000 */
[----:B------:R-:W2:Y:S04]  /*3170*/  LDL.U8 R53, [R1+0x3e] ;  /* 0x00003e0001357983 */ /* 0x000ea80000100000 */
[----:B----4-:R0:W-:Y:S04]  /*3180*/  STS.U8 [R19+0x1a], R31 ;  /* 0x00001a1f13007388 */ /* 0x0101e80000000000 */
[----:B0-----:R-:W4:Y:S04]  /*3190*/  LDL.U8 R31, [R1+0x3f] ;  /* 0x00003f00011f7983 */ /* 0x001f280000100000 */
        /* <DEDUP_REMOVED lines=13> */
[----:B---3--:R0:W-:Y:S04]  /*3270*/  STS.U8 [R19+0x18], R45 ;  /* 0x0000182d13007388 */ /* 0x0081e80000000000 */
        /* <DEDUP_REMOVED lines=27> */
[----:B----4-:R0:W-:Y:S04]  /*3430*/  STS.U8 [R19+0x1f], R31 ;  /* 0x00001f1f13007388 */ /* 0x0101e80000000000 */
.L_x_19:
[----:B------:R-:W-:Y:S05]  /*3440*/  BSYNC.RECONVERGENT B3 ;  /* 0x0000000000037941 */ /* 0x000fea0003800200 */
.L_x_18:
[----:B------:R-:W-:-:S13]  /*3450*/  ISETP.NE.AND P0, PT, R15, RZ, PT ;  /* 0x000000ff0f00720c */ /* 0x000fda0003f05270 */
[----:B------:R-:W-:Y:S05]  /*3460*/  @!P0 BRA `(.L_x_17) ;  /* 0x0000000400cc8947 */ /* 0x000fea0003800000 */
[----:B0-----:R-:W2:Y:S02]  /*3470*/  LDL.U8 R19, [R29+0x1] ;  /* 0x000001001d137983 */ /* 0x001ea40000100000 */
[----:B--2---:R-:W-:-:S13]  /*3480*/  ISETP.GE.U32.AND P0, PT, R19, 0x5, PT ;  /* 0x000000051300780c */ /* 0x004fda0003f06070 */
[----:B------:R-:W-:Y:S05]  /*3490*/  @!P0 BRA `(.L_x_17) ;  /* 0x0000000400c08947 */ /* 0x000fea0003800000 */
[----:B------:R-:W2:Y:S02]  /*34a0*/  LDL.U8 R19, [R29+-0x6] ;  /* 0xfffffa001d137983 */ /* 0x000ea40000100000 */
[----:B--2---:R-:W-:-:S13]  /*34b0*/  ISETP.NE.AND P0, PT, R19, RZ, PT ;  /* 0x000000ff1300720c */ /* 0x004fda0003f05270 */
[----:B------:R-:W-:Y:S05]  /*34c0*/  @P0 BRA `(.L_x_17) ;  /* 0x0000000400b40947 */ /* 0x000fea0003800000 */
[----:B------:R-:W-:-:S13]  /*34d0*/  ISETP.NE.AND P0, PT, R27, 0x5, PT ;  /* 0x000000051b00780c */ /* 0x000fda0003f05270 */
[----:B------:R-:W2:Y:S01]  /*34e0*/  @P0 LDL.U8 R33, [R43+0x20] ;  /* 0x000020002b210983 */ /* 0x000ea20000100000 */
[----:B------:R-:W-:Y:S01]  /*34f0*/  IMAD.MOV.U32 R35, RZ, RZ, 0x3 ;  /* 0x00000003ff237424 */ /* 0x000fe200078e00ff */
        /* <DEDUP_REMOVED lines=105> */
[----:B----4-:R0:W-:Y:S04]  /*3b90*/  STS.U8 [R19+0x1f], R31 ;  /* 0x00001f1f13007388 */ /* 0x0101e80000000000 */
.L_x_17:
[----:B------:R-:W-:Y:S05]  /*3ba0*/  BSYNC.RECONVERGENT B2 ;  /* 0x0000000000027941 */ /* 0x000fea0003800200 */
.L_x_11:
[----:B------:R-:W-:-:S04]  /*3bb0*/  ISETP.GE.U32.AND P0, PT, R27, 0x5, PT ;  /* 0x000000051b00780c */ /* 0x000fc80003f06070 */
[----:B------:R-:W-:-:S04]  /*3bc0*/  ISETP.NE.U32.AND P0, PT, R41, 0x1, !P0 ;  /* 0x000000012900780c */ /* 0x000fc80004705070 */
[----:B------:R-:W-:-:S13]  /*3bd0*/  ISETP.EQ.OR P1, PT, R15, RZ, !P0 ;  /* 0x000000ff0f00720c */ /* 0x000fda0004722670 */
[----:B------:R-:W-:Y:S05]  /*3be0*/  @P1 BRA `(.L_x_20) ;  /* 0x0000000400c81947 */ /* 0x000fea0003800000 */
[----:B0-----:R-:W2:Y:S01]  /*3bf0*/  LDL.U8 R19, [R29+-0x7] ;  /* 0xfffff9001d137983 */ /* 0x001ea20000100000 */
[----:B------:R-:W-:Y:S01]  /*3c00*/  BSSY.RECONVERGENT B2, `(.L_x_20) ;  /* 0x0000070000027945 */ /* 0x000fe20003800200 */
[----:B--2---:R-:W-:-:S13]  /*3c10*/  ISETP.GE.U32.AND P1, PT, R19, 0x5, PT ;  /* 0x000000051300780c */ /* 0x004fda0003f26070 */
[----:B------:R-:W-:Y:S05]  /*3c20*/  @!P1 BRA `(.L_x_21) ;  /* 0x0000000400b49947 */ /* 0x000fea0003800000 */
[----:B------:R-:W2:Y:S02]  /*3c30*/  LDL.U8 R19, [R29+-0x6] ;  /* 0xfffffa001d137983 */ /* 0x000ea40000100000 */
[----:B--2---:R-:W-:-:S13]  /*3c40*/  ISETP.NE.AND P1, PT, R19, RZ, PT ;  /* 0x000000ff1300720c */ /* 0x004fda0003f25270 */
[----:B------:R-:W-:Y:S05]  /*3c50*/  @P1 BRA `(.L_x_21) ;  /* 0x0000000400a81947 */ /* 0x000fea0003800000 */
[----:B------:R-:W2:Y:S04]  /*3c60*/  LDL.U8 R35, [R43+0x20] ;  /* 0x000020002b237983 */ /* 0x000ea80000100000 */
[----:B------:R-:W-:Y:S04]  /*3c70*/  STL.U8 [R43+0x19], RZ ;  /* 0x000019ff2b007387 */ /* 0x000fe80000100000 */
[----:B------:R-:W-:Y:S01]  /*3c80*/  STL.U8 [R43+0x20], RZ ;  /* 0x000020ff2b007387 */ /* 0x000fe20000100000 */
[----:B------:R-:W0:Y:S01]  /*3c90*/  S2UR UR5, SR_CgaCtaId ;  /* 0x00000000000579c3 */ /* 0x000e220000008800 */
[----:B------:R-:W-:-:S02]  /*3ca0*/  UMOV UR4, 0x400 ;  /* 0x0000040000047882 */ /* 0x000fc40000000000 */
[----:B--2---:R2:W-:Y:S04]  /*3cb0*/  STL.U8 [R43+0x1a], R35 ;  /* 0x00001a232b007387 */ /* 0x0045e80000100000 */
        /* <DEDUP_REMOVED lines=15> */
[----:B----4-:R0:W-:Y:S04]  /*3db0*/  STS.U8 [R19+0x2], R33 ;  /* 0x0000022113007388 */ /* 0x0101e80000000000 */
[----:B--2---:R2:W-:Y:S04]  /*3dc0*/  STS.U8 [R19+0x3], R35 ;  /* 0x0000032313007388 */ /* 0x0045e80000000000 */
[----:B0-----:R-:W4:Y:S04]  /*3dd0*/  LDL.U8 R33, [R1+0x2c] ;  /* 0x00002c0001217983 */ /* 0x001f280000100000 */
[----:B--2---:R-:W2:Y:S04]  /*3de0*/  LDL.U8 R35, [R1+0x2d] ;  /* 0x00002d0001237983 */ /* 0x004ea80000100000 */
[----:B---3--:R0:W-:Y:S04]  /*3df0*/  STS.U8 [R19+0x8], R31 ;  /* 0x0000081f13007388 */ /* 0x0081e80000000000 */
[----:B0-----:R-:W3:Y:S04]  /*3e00*/  LDL.U8 R31, [R1+0x32] ;  /* 0x00003200011f7983 */ /* 0x001ee80000100000 */
[----:B-----5:R0:W-:Y:S04]  /*3e10*/  STS.U8 [R19], R49 ;  /* 0x0000003113007388 */ /* 0x0201e80000000000 */
[----:B------:R5:W-:Y:S04]  /*3e20*/  STS.U8 [R19+0x4], R39 ;  /* 0x0000042713007388 */ /* 0x000be80000000000 */
[----:B------:R1:W-:Y:S04]  /*3e30*/  STS.U8 [R19+0x5], R41 ;  /* 0x0000052913007388 */ /* 0x0003e80000000000 */
[----:B------:R1:W-:Y:S04]  /*3e40*/  STS.U8 [R19+0x6], R45 ;  /* 0x0000062d13007388 */ /* 0x0003e80000000000 */
[----:B------:R1:W-:Y:S04]  /*3e50*/  STS.U8 [R19+0x7], R47 ;  /* 0x0000072f13007388 */ /* 0x0003e80000000000 */
[----:B----4-:R4:W-:Y:S04]  /*3e60*/  STS.U8 [R19+0xc], R33 ;  /* 0x00000c2113007388 */ /* 0x0109e80000000000 */
[----:B--2---:R2:W-:Y:S04]  /*3e70*/  STS.U8 [R19+0xd], R35 ;  /* 0x00000d2313007388 */ /* 0x0045e80000000000 */
[----:B0-----:R-:W3:Y:S04]  /*3e80*/  LDL.U8 R49, [R1+0x29] ;  /* 0x0000290001317983 */ /* 0x001ee80000100000 */
[----:B-----5:R-:W5:Y:S04]  /*3e90*/  LDL.U8 R39, [R1+0x2e] ;  /* 0x00002e0001277983 */ /* 0x020f680000100000 */
[----:B-1----:R-:W5:Y:S04]  /*3ea0*/  LDL.U8 R41, [R1+0x2f] ;  /* 0x00002f0001297983 */ /* 0x002f680000100000 */
[----:B------:R-:W5:Y:S04]  /*3eb0*/  LDL.U8 R45, [R1+0x30] ;  /* 0x00003000012d7983 */ /* 0x000f680000100000 */
[----:B------:R-:W5:Y:S04]  /*3ec0*/  LDL.U8 R47, [R1+0x31] ;  /* 0x00003100012f7983 */ /* 0x000f680000100000 */
[----:B----4-:R-:W4:Y:S04]  /*3ed0*/  LDL.U8 R33, [R1+0x33] ;  /* 0x0000330001217983 */ /* 0x010f280000100000 */
[----:B--2---:R-:W2:Y:S04]  /*3ee0*/  LDL.U8 R35, [R1+0x34] ;  /* 0x0000340001237983 */ /* 0x004ea80000100000 */
[----:B---3--:R0:W-:Y:S04]  /*3ef0*/  STS.U8 [R19+0x12], R31 ;  /* 0x0000121f13007388 */ /* 0x0081e80000000000 */
[----:B0-----:R-:W3:Y:S04]  /*3f00*/  LDL.U8 R31, [R1+0x38] ;  /* 0x00003800011f7983 */ /* 0x001ee80000100000 */
[----:B------:R0:W-:Y:S04]  /*3f10*/  STS.U8 [R19+0xa], R51 ;  /* 0x00000a3313007388 */ /* 0x0001e80000000000 */
[----:B------:R1:W-:Y:S04]  /*3f20*/  STS.U8 [R19+0xb], R53 ;  /* 0x00000b3513007388 */ /* 0x0003e80000000000 */
[----:B0-----:R-:W3:Y:S04]  /*3f30*/  LDL.U8 R51, [R1+0x36] ;  /* 0x0000360001337983 */ /* 0x001ee80000100000 */
[----:B-1----:R-:W3:Y:S04]  /*3f40*/  LDL.U8 R53, [R1+0x37] ;  /* 0x0000370001357983 */ /* 0x002ee80000100000 */
[----:B------:R0:W-:Y:S04]  /*3f50*/  STS.U8 [R19+0x9], R49 ;  /* 0x0000093113007388 */ /* 0x0001e80000000000 */
[----:B-----5:R1:W-:Y:S04]  /*3f60*/  STS.U8 [R19+0xe], R39 ;  /* 0x00000e2713007388 */ /* 0x0203e80000000000 */
[----:B------:R-:W-:Y:S04]  /*3f70*/  STS.U8 [R19+0xf], R41 ;  /* 0x00000f2913007388 */ /* 0x000fe80000000000 */
[----:B------:R-:W-:Y:S04]  /*3f80*/  STS.U8 [R19+0x10], R45 ;  /* 0x0000102d13007388 */ /* 0x000fe80000000000 */
[----:B------:R-:W-:Y:S04]  /*3f90*/  STS.U8 [R19+0x11], R47 ;  /* 0x0000112f13007388 */ /* 0x000fe80000000000 */
[----:B----4-:R4:W-:Y:S04]  /*3fa0*/  STS.U8 [R19+0x13], R33 ;  /* 0x0000132113007388 */ /* 0x0109e80000000000 */
[----:B--2---:R2:W-:Y:S04]  /*3fb0*/  STS.U8 [R19+0x14], R35 ;  /* 0x0000142313007388 */ /* 0x0045e80000000000 */
[----:B0-----:R-:W5:Y:S04]  /*3fc0*/  LDL.U8 R49, [R1+0x35] ;  /* 0x0000350001317983 */ /* 0x001f680000100000 */
[----:B-1----:R-:W5:Y:S04]  /*3fd0*/  LDL.U8 R39, [R1+0x39] ;  /* 0x0000390001277983 */ /* 0x002f680000100000 */
[----:B----4-:R-:W4:Y:S04]  /*3fe0*/  LDL.U8 R33, [R1+0x3a] ;  /* 0x00003a0001217983 */ /* 0x010f280000100000 */
[----:B------:R-:W4:Y:S04]  /*3ff0*/  LDL.U8 R41, [R1+0x3b] ;  /* 0x00003b0001297983 */ /* 0x000f280000100000 */
[----:B------:R-:W4:Y:S04]  /*4000*/  LDL.U8 R45, [R1+0x3c] ;  /* 0x00003c00012d7983 */ /* 0x000f280000100000 */
[----:B------:R-:W4:Y:S04]  /*4010*/  LDL.U8 R47, [R1+0x3d] ;  /* 0x00003d00012f7983 */ /* 0x000f280000100000 */
[----:B--2---:R-:W2:Y:S04]  /*4020*/  LDL.U8 R35, [R1+0x3f] ;  /* 0x00003f0001237983 */ /* 0x004ea80000100000 */
[----:B---3--:R0:W-:Y:S04]  /*4030*/  STS.U8 [R19+0x18], R31 ;  /* 0x0000181f13007388 */ /* 0x0081e80000000000 */
[----:B0-----:R-:W3:Y:S04]  /*4040*/  LDL.U8 R31, [R1+0x3e] ;  /* 0x00003e00011f7983 */ /* 0x001ee80000100000 */
        /* <DEDUP_REMOVED lines=15> */
[----:B--2---:R0:W-:Y:S04]  /*4140*/  STS.U8 [R19+0x1f], R35 ;  /* 0x00001f2313007388 */ /* 0x0041e80000000000 */
        /* <DEDUP_REMOVED lines=27> */
.L_x_21:
[----:B------:R-:W-:Y:S05]  /*4300*/  BSYNC.RECONVERGENT B2 ;  /* 0x0000000000027941 */ /* 0x000fea0003800200 */
.L_x_20:
[----:B------:R-:W-:Y:S05]  /*4310*/  @!P0 BRA `(.L_x_6) ;  /* 0x0000000400c08947 */ /* 0x000fea0003800000 */
[----:B0-----:R-:W2:Y:S02]  /*4320*/  LDL.U8 R19, [R29+0x1] ;  /* 0x000001001d137983 */ /* 0x001ea40000100000 */
[----:B--2---:R-:W-:-:S13]  /*4330*/  ISETP.GE.U32.AND P0, PT, R19, 0x5, PT ;  /* 0x000000051300780c */ /* 0x004fda0003f06070 */
[----:B------:R-:W-:Y:S05]  /*4340*/  @!P0 BRA `(.L_x_6) ;  /* 0x0000000400b48947 */ /* 0x000fea0003800000 */
[----:B------:R-:W2:Y:S02]  /*4350*/  LDL.U8 R19, [R29+0xa] ;  /* 0x00000a001d137983 */ /* 0x000ea40000100000 */
        /* <DEDUP_REMOVED lines=8> */
[----:B------:R-:W3:Y:S04]  /*43e0*/  LDL.U8 R53, [R1+0x20] ;  /* 0x0000200001357983 */ /* 0x000ee80000100000 */
[----:B------:R-:W4:Y:S04]  /*43f0*/  LDL.U8 R31, [R1+0x21] ;  /* 0x00002100011f7983 */ /* 0x000f280000100000 */
[----:B------:R-:W5:Y:S04]  /*4400*/  LDL.U8 R33, [R1+0x22] ;  /* 0x0000220001217983 */ /* 0x000f680000100000 */
[----:B------:R-:W5:Y:S01]  /*4410*/  LDL.U8 R35, [R1+0x23] ;  /* 0x0000230001237983 */ /* 0x000f620000100000 */
[----:B0-----:R-:W-:-:S03]  /*4420*/  ULEA UR4, UR5, UR4, 0x18 ;  /* 0x0000000405047291 */ /* 0x001fc6000f8ec0ff */
[----:B--2---:R-:W2:Y:S03]  /*4430*/  LDL.U8 R39, [R1+0x24] ;  /* 0x0000240001277983 */ /* 0x004ea60000100000 */
[----:B------:R-:W-:Y:S01]  /*4440*/  IMAD.U32 R0, RZ, RZ, UR4 ;  /* 0x00000004ff007e24 */ /* 0x000fe2000f8e00ff */
[----:B------:R-:W2:Y:S03]  /*4450*/  LDL.U8 R41, [R1+0x25] ;  /* 0x0000250001297983 */ /* 0x000ea60000100000 */
[C---:B------:R-:W-:Y:S01]  /*4460*/  IMAD R19, R17.reuse, 0x2c0, R0 ;  /* 0x000002c011137824 */ /* 0x040fe200078e0200 */
[----:B------:R-:W2:Y:S04]  /*4470*/  LDL.U8 R43, [R1+0x26] ;  /* 0x00002600012b7983 */ /* 0x000ea80000100000 */
[----:B------:R-:W2:Y:S04]  /*4480*/  LDL.U8 R45, [R1+0x27] ;  /* 0x00002700012d7983 */ /* 0x000ea80000100000 */
[----:B------:R-:W2:Y:S04]  /*4490*/  LDL.U8 R47, [R1+0x28] ;  /* 0x00002800012f7983 */ /* 0x000ea80000100000 */
[----:B------:R-:W2:Y:S04]  /*44a0*/  LDL.U8 R49, [R1+0x29] ;  /* 0x0000290001317983 */ /* 0x000ea80000100000 */
[----:B------:R-:W2:Y:S04]  /*44b0*/  LDL.U8 R51, [R1+0x2a] ;  /* 0x00002a0001337983 */ /* 0x000ea80000100000 */
[----:B---3--:R-:W-:Y:S04]  /*44c0*/  STS.U8 [R19], R53 ;  /* 0x0000003513007388 */ /* 0x008fe80000000000 */
[----:B----4-:R0:W-:Y:S04]  /*44d0*/  STS.U8 [R19+0x1], R31 ;  /* 0x0000011f13007388 */ /* 0x0101e80000000000 */
[----:B-----5:R3:W-:Y:S04]  /*44e0*/  STS.U8 [R19+0x2], R33 ;  /* 0x0000022113007388 */ /* 0x0207e80000000000 */
[----:B------:R4:W-:Y:S04]  /*44f0*/  STS.U8 [R19+0x3], R35 ;  /* 0x0000032313007388 */ /* 0x0009e80000000000 */
[----:B--2---:R2:W-:Y:S04]  /*4500*/  STS.U8 [R19+0x4], R39 ;  /* 0x0000042713007388 */ /* 0x0045e80000000000 */
[----:B------:R5:W-:Y:S04]  /*4510*/  STS.U8 [R19+0x5], R41 ;  /* 0x0000052913007388 */ /* 0x000be80000000000 */
[----:B------:R1:W-:Y:S04]  /*4520*/  STS.U8 [R19+0x6], R43 ;  /* 0x0000062b13007388 */ /* 0x0003e80000000000 */
[----:B------:R1:W-:Y:S04]  /*4530*/  STS.U8 [R19+0x7], R45 ;  /* 0x0000072d13007388 */ /* 0x0003e80000000000 */
[----:B------:R1:W-:Y:S04]  /*4540*/  STS.U8 [R19+0x8], R47 ;  /* 0x0000082f13007388 */ /* 0x0003e80000000000 */
[----:B------:R1:W-:Y:S04]  /*4550*/  STS.U8 [R19+0x9], R49 ;  /* 0x0000093113007388 */ /* 0x0003e80000000000 */
[----:B0-----:R-:W5:Y:S04]  /*4560*/  LDL.U8 R31, [R1+0x2b] ;  /* 0x00002b00011f7983 */ /* 0x001f680000100000 */
[----:B---3--:R-:W3:Y:S04]  /*4570*/  LDL.U8 R33, [R1+0x2c] ;  /* 0x00002c0001217983 */ /* 0x008ee80000100000 */
[----:B----4-:R-:W4:Y:S04]  /*4580*/  LDL.U8 R35, [R1+0x2d] ;  /* 0x00002d0001237983 */ /* 0x010f280000100000 */
[----:B------:R-:W4:Y:S04]  /*4590*/  LDL.U8 R53, [R1+0x2e] ;  /* 0x00002e0001357983 */ /* 0x000f280000100000 */
[----:B--2---:R-:W2:Y:S04]  /*45a0*/  LDL.U8 R39, [R1+0x2f] ;  /* 0x00002f0001277983 */ /* 0x004ea80000100000 */
[----:B-----5:R-:W5:Y:S04]  /*45b0*/  LDL.U8 R41, [R1+0x30] ;  /* 0x0000300001297983 */ /* 0x020f680000100000 */
[----:B-1----:R-:W5:Y:S04]  /*45c0*/  LDL.U8 R43, [R1+0x31] ;  /* 0x00003100012b7983 */ /* 0x002f680000100000 */
[----:B------:R-:W5:Y:S04]  /*45d0*/  LDL.U8 R45, [R1+0x32] ;  /* 0x00003200012d7983 */ /* 0x000f680000100000 */
[----:B------:R-:W5:Y:S04]  /*45e0*/  LDL.U8 R47, [R1+0x33] ;  /* 0x00003300012f7983 */ /* 0x000f680000100000 */
[----:B------:R-:W5:Y:S04]  /*45f0*/  LDL.U8 R49, [R1+0x34] ;  /* 0x0000340001317983 */ /* 0x000f680000100000 */
[----:B------:R0:W-:Y:S04]  /*4600*/  STS.U8 [R19+0xa], R51 ;  /* 0x00000a3313007388 */ /* 0x0001e80000000000 */
[----:B0-----:R-:W5:Y:S04]  /*4610*/  LDL.U8 R51, [R1+0x35] ;  /* 0x0000350001337983 */ /* 0x001f680000100000 */
[----:B------:R0:W-:Y:S04]  /*4620*/  STS.U8 [R19+0xb], R31 ;  /* 0x00000b1f13007388 */ /* 0x0001e80000000000 */
[----:B---3--:R1:W-:Y:S04]  /*4630*/  STS.U8 [R19+0xc], R33 ;  /* 0x00000c2113007388 */ /* 0x0083e80000000000 */
[----:B----4-:R3:W-:Y:S04]  /*4640*/  STS.U8 [R19+0xd], R35 ;  /* 0x00000d2313007388 */ /* 0x0107e80000000000 */
[----:B------:R-:W-:Y:S04]  /*4650*/  STS.U8 [R19+0xe], R53 ;  /* 0x00000e3513007388 */ /* 0x000fe80000000000 */
[----:B--2---:R2:W-:Y:S04]  /*4660*/  STS.U8 [R19+0xf], R39 ;  /* 0x00000f2713007388 */ /* 0x0045e80000000000 */
[----:B-----5:R4:W-:Y:S04]  /*4670*/  STS.U8 [R19+0x10], R41 ;  /* 0x0000102913007388 */ /* 0x0209e80000000000 */
[----:B------:R5:W-:Y:S04]  /*4680*/  STS.U8 [R19+0x11], R43 ;  /* 0x0000112b13007388 */ /* 0x000be80000000000 */
[----:B------:R5:W-:Y:S04]  /*4690*/  STS.U8 [R19+0x12], R45 ;  /* 0x0000122d13007388 */ /* 0x000be80000000000 */
[----:B------:R5:W-:Y:S04]  /*46a0*/  STS.U8 [R19+0x13], R47 ;  /* 0x0000132f13007388 */ /* 0x000be80000000000 */
[----:B------:R5:W-:Y:S04]  /*46b0*/  STS.U8 [R19+0x14], R49 ;  /* 0x0000143113007388 */ /* 0x000be80000000000 */
[----:B0-----:R-:W5:Y:S04]  /*46c0*/  LDL.U8 R31, [R1+0x36] ;  /* 0x00003600011f7983 */ /* 0x001f680000100000 */
[----:B-1----:R-:W5:Y:S04]  /*46d0*/  LDL.U8 R33, [R1+0x37] ;  /* 0x0000370001217983 */ /* 0x002f680000100000 */
[----:B---3--:R-:W3:Y:S04]  /*46e0*/  LDL.U8 R35, [R1+0x38] ;  /* 0x0000380001237983 */ /* 0x008ee80000100000 */
[----:B--2---:R-:W2:Y:S04]  /*46f0*/  LDL.U8 R39, [R1+0x39] ;  /* 0x0000390001277983 */ /* 0x004ea80000100000 */
[----:B----4-:R-:W4:Y:S04]  /*4700*/  LDL.U8 R41, [R1+0x3a] ;  /* 0x00003a0001297983 */ /* 0x010f280000100000 */
[----:B-----5:R-:W5:Y:S04]  /*4710*/  LDL.U8 R43, [R1+0x3b] ;  /* 0x00003b00012b7983 */ /* 0x020f680000100000 */
[----:B------:R-:W5:Y:S04]  /*4720*/  LDL.U8 R53, [R1+0x3c] ;  /* 0x00003c0001357983 */ /* 0x000f680000100000 */
[----:B------:R-:W5:Y:S04]  /*4730*/  LDL.U8 R45, [R1+0x3d] ;  /* 0x00003d00012d7983 */ /* 0x000f680000100000 */
[----:B------:R-:W5:Y:S04]  /*4740*/  LDL.U8 R47, [R1+0x3e] ;  /* 0x00003e00012f7983 */ /* 0x000f680000100000 */
[----:B------:R-:W5:Y:S04]  /*4750*/  LDL.U8 R49, [R1+0x3f] ;  /* 0x00003f0001317983 */ /* 0x000f680000100000 */
        /* <DEDUP_REMOVED lines=34> */
[----:B------:R0:W-:Y:S04]  /*4980*/  STS.U8 [R19+0x16], R31 ;  /* 0x0000161f13007388 */ /* 0x0001e80000000000 */
[----:B------:R0:W-:Y:S04]  /*4990*/  STS.U8 [R19+0x17], R33 ;  /* 0x0000172113007388 */ /* 0x0001e80000000000 */
[----:B---3--:R0:W-:Y:S04]  /*49a0*/  STS.U8 [R19+0x18], R35 ;  /* 0x0000182313007388 */ /* 0x0081e80000000000 */
[----:B--2---:R0:W-:Y:S04]  /*49b0*/  STS.U8 [R19+0x19], R39 ;  /* 0x0000192713007388 */ /* 0x0041e80000000000 */
[----:B----4-:R0:W-:Y:S04]  /*49c0*/  STS.U8 [R19+0x1a], R41 ;  /* 0x00001a2913007388 */ /* 0x0101e80000000000 */
[----:B-----5:R0:W-:Y:S04]  /*49d0*/  STS.U8 [R19+0x1b], R43 ;  /* 0x00001b2b13007388 */ /* 0x0201e80000000000 */
[----:B------:R0:W-:Y:S04]  /*49e0*/  STS.U8 [R19+0x1c], R53 ;  /* 0x00001c3513007388 */ /* 0x0001e80000000000 */
[----:B------:R0:W-:Y:S04]  /*49f0*/  STS.U8 [R19+0x1d], R45 ;  /* 0x00001d2d13007388 */ /* 0x0001e80000000000 */
[----:B------:R0:W-:Y:S04]  /*4a00*/  STS.U8 [R19+0x1e], R47 ;  /* 0x00001e2f13007388 */ /* 0x0001e80000000000 */
[----:B------:R0:W-:Y:S02]  /*4a10*/  STS.U8 [R19+0x1f], R49 ;  /* 0x00001f3113007388 */ /* 0x0001e40000000000 */
.L_x_6:
[----:B------:R-:W-:Y:S05]  /*4a20*/  BSYNC.RECONVERGENT B1 ;  /* 0x0000000000017941 */ /* 0x000fea0003800200 */
.L_x_5:
[----:B------:R-:W-:Y:S01]  /*4a30*/  ISETP.NE.AND P0, PT, R37, 0x3, PT ;  /* 0x000000032500780c */ /* 0x000fe20003f05270 */
[----:B------:R-:W-:-:S12]  /*4a40*/  BSSY.RECONVERGENT B1, `(.L_x_22) ;  /* 0x00003a8000017945 */ /* 0x000fd80003800200 */
[----:B------:R-:W-:Y:S05]  /*4a50*/  @P0 BRA `(.L_x_23) ;  /* 0x0000003800980947 */ /* 0x000fea0003800000 */
[C---:B0-----:R-:W-:Y:S01]  /*4a60*/  LOP3.LUT P0, R47, R27.reuse, 0x1, RZ, 0xc0, !PT ;  /* 0x000000011b2f7812 */ /* 0x041fe2000780c0ff */
[----:B------:R-:W-:Y:S01]  /*4a70*/  BSSY.RECONVERGENT B2, `(.L_x_24) ;  /* 0x00000e8000027945 */ /* 0x000fe20003800200 */
[----:B------:R-:W-:Y:S02]  /*4a80*/  IADD3 R39, PT, PT, R27, -0x1, RZ ;  /* 0xffffffff1b277810 */ /* 0x000fe40007ffe0ff */
[----:B------:R-:W-:-:S03]  /*4a90*/  ISETP.EQ.OR P0, PT, R15, 0x3, !P0 ;  /* 0x000000030f00780c */ /* 0x000fc60004702670 */
[----:B------:R-:W-:-:S10]  /*4aa0*/  IMAD.IADD R37, R25, 0x1, R39 ;  /* 0x0000000119257824 */ /* 0x000fd400078e0227 */
[----:B------:R-:W-:Y:S05]  /*4ab0*/  @P0 BRA `(.L_x_25) ;  /* 0x0000000400c40947 */ /* 0x000fea0003800000 */
[----:B------:R-:W2:Y:S01]  /*4ac0*/  LDL.U8 R19, [R37+0x8] ;  /* 0x0000080025137983 */ /* 0x000ea20000100000 */
[----:B------:R-:W-:Y:S01]  /*4ad0*/  BSSY.RECONVERGENT B3, `(.L_x_26) ;  /* 0x000006e000037945 */ /* 0x000fe20003800200 */
[----:B--2---:R-:W-:-:S13]  /*4ae0*/  ISETP.NE.AND P0, PT, R19, RZ, PT ;  /* 0x000000ff1300720c */ /* 0x004fda0003f05270 */
[----:B------:R-:W-:Y:S05]  /*4af0*/  @P0 BRA `(.L_x_27) ;  /* 0x0000000400ac0947 */ /* 0x000fea0003800000 */
[----:B------:R-:W-:-:S05]  /*4b00*/  IMAD.IADD R41, R27, 0x1, R25 ;  /* 0x000000011b297824 */ /* 0x000fca00078e0219 */
[----:B------:R-:W2:Y:S01]  /*4b10*/  LDL.U8 R33, [R41+0x20] ;  /* 0x0000200029217983 */ /* 0x000ea20000100000 */
[----:B------:R-:W-:Y:S01]  /*4b20*/  IMAD.IADD R35, R39, 0x1, R25 ;  /* 0x0000000127237824 */ /* 0x000fe200078e0219 */
[----:B------:R-:W0:Y:S01]  /*4b30*/  S2UR UR5, SR_CgaCtaId ;  /* 0x00000000000579c3 */ /* 0x000e220000008800 */
[----:B------:R-:W-:-:S03]  /*4b40*/  UMOV UR4, 0x400 ;  /* 0x0000040000047882 */ /* 0x000fc60000000000 */
[----:B--2---:R2:W-:Y:S04]  /*4b50*/  STL.U8 [R35+0x28], R33 ;  /* 0x0000282123007387 */ /* 0x0045e80000100000 */
[----:B------:R3:W-:Y:S04]  /*4b60*/  STL.U8 [R41+0x20], RZ ;  /* 0x000020ff29007387 */ /* 0x0007e80000100000 */
[----:B------:R-:W4:Y:S01]  /*4b70*/  LDL.U8 R31, [R1+0x21] ;  /* 0x00002100011f7983 */ /* 0x000f220000100000 */
[----:B0-----:R-:W-:-:S03]  /*4b80*/  ULEA UR4, UR5, UR4, 0x18 ;  /* 0x0000000405047291 */ /* 0x001fc6000f8ec0ff */
[----:B------:R-:W5:Y:S03]  /*4b90*/  LDL.U8 R49, [R1+0x20] ;  /* 0x0000200001317983 */ /* 0x000f660000100000 */
[----:B------:R-:W-:Y:S01]  /*4ba0*/  IMAD.U32 R0, RZ, RZ, UR4 ;  /* 0x00000004ff007e24 */ /* 0x000fe2000f8e00ff */
[----:B--2---:R-:W2:Y:S03]  /*4bb0*/  LDL.U8 R33, [R1+0x22] ;  /* 0x0000220001217983 */ /* 0x004ea60000100000 */
[C---:B------:R-:W-:Y:S01]  /*4bc0*/  IMAD R19, R17.reuse, 0x2c0, R0 ;  /* 0x000002c011137824 */ /* 0x040fe200078e0200 */
[----:B------:R-:W2:Y:S04]  /*4bd0*/  LDL.U8 R35, [R1+0x23] ;  /* 0x0000230001237983 */ /* 0x000ea80000100000 */
[----:B---3--:R-:W3:Y:S04]  /*4be0*/  LDL.U8 R41, [R1+0x24] ;  /* 0x0000240001297983 */ /* 0x008ee80000100000 */
        /* <DEDUP_REMOVED lines=14> */
[----:B------:R0:W-:Y:S04]  /*4cd0*/  STS.U8 [R19+0x3], R35 ;  /* 0x0000032313007388 */ /* 0x0001e80000000000 */
[----:B---3--:R3:W-:Y:S04]  /*4ce0*/  STS.U8 [R19+0x4], R41 ;  /* 0x0000042913007388 */ /* 0x0087e80000000000 */
        /* <DEDUP_REMOVED lines=76> */
.L_x_27:
[----:B------:R-:W-:Y:S05]  /*51b0*/  BSYNC.RECONVERGENT B3 ;  /* 0x0000000000037941 */ /* 0x000fea0003800200 */
.L_x_26:
[----:B------:R-:W-:Y:S05]  /*51c0*/  BRA `(.L_x_28) ;  /* 0x00000000000c7947 */ /* 0x000fea0003800000 */
.L_x_25:
[----:B------:R-:W-:Y:S02]  /*51d0*/  ISETP.NE.AND P1, PT, R47, RZ, PT ;  /* 0x000000ff2f00720c */ /* 0x000fe40003f25270 */
[----:B------:R-:W-:-:S11]  /*51e0*/  PLOP3.LUT P0, PT, PT, PT, PT, 0x80, 0x8 ;  /* 0x000000000008781c */ /* 0x000fd60003f0f070 */
[----:B------:R-:W-:Y:S05]  /*51f0*/  @!P1 BRA `(.L_x_29) ;  /* 0x0000000400bc9947 */ /* 0x000fea0003800000 */
.L_x_28:
[----:B0-----:R-:W2:Y:S01]  /*5200*/  LDL.U8 R19, [R37] ;  /* 0x0000000025137983 */ /* 0x001ea20000100000 */
[----:B------:R-:W-:Y:S02]  /*5210*/  PLOP3.LUT P0, PT, PT, PT, PT, 0x8, 0x80 ;  /* 0x000000000080781c */ /* 0x000fe40003f0e170 */
        /* <DEDUP_REMOVED lines=109> */
.L_x_29:
[----:B------:R-:W-:Y:S05]  /*58f0*/  BSYNC.RECONVERGENT B2 ;  /* 0x0000000000027941 */ /* 0x000fea0003800200 */
.L_x_24:
[C---:B------:R-:W-:Y:S02]  /*5900*/  ISETP.NE.AND P0, PT, R27.reuse, RZ, P0 ;  /* 0x000000ff1b00720c */ /* 0x040fe40000705270 */
[----:B------:R-:W-:Y:S02]  /*5910*/  ISETP.GT.U32.AND P1, PT, R27, 0x1, PT ;  /* 0x000000011b00780c */ /* 0x000fe40003f24070 */
[----:B------:R-:W-:Y:S02]  /*5920*/  ISETP.NE.AND P2, PT, R15, RZ, P0 ;  /* 0x000000ff0f00720c */ /* 0x000fe40000745270 */
[----:B------:R-:W-:-:S04]  /*5930*/  ISETP.EQ.U32.AND P1, PT, R47, 0x1, P1 ;  /* 0x000000012f00780c */ /* 0x000fc80000f22070 */
[----:B------:R-:W-:-:S07]  /*5940*/  ISETP.EQ.OR P3, PT, R15, 0x3, !P1 ;  /* 0x000000030f00780c */ /* 0x000fce0004f62670 */
[----:B------:R-:W-:Y:S06]  /*5950*/  @!P2 BRA `(.L_x_30) ;  /* 0x0000000400c0a947 */ /* 0x000fec0003800000 */
[----:B0-----:R-:W2:Y:S01]  /*5960*/  LDL.U8 R19, [R37+-0x8] ;  /* 0xfffff80025137983 */ /* 0x001ea20000100000 */
[----:B------:R-:W-:Y:S01]  /*5970*/  BSSY.RECONVERGENT B2, `(.L_x_30) ;  /* 0x000006e000027945 */ /* 0x000fe20003800200 */
[----:B--2---:R-:W-:-:S13]  /*5980*/  ISETP.NE.AND P4, PT, R19, RZ, PT ;  /* 0x000000ff1300720c */ /* 0x004fda0003f85270 */
[----:B------:R-:W-:Y:S05]  /*5990*/  @P4 BRA `(.L_x_31) ;  /* 0x0000000400ac4947 */ /* 0x000fea0003800000 */
[----:B------:R-:W-:-:S05]  /*59a0*/  IADD3 R41, PT, PT, R27, R25, RZ ;  /* 0x000000191b297210 */ /* 0x000fca0007ffe0ff */
        /* <DEDUP_REMOVED lines=21> */
[----:B-----5:R0:W-:Y:S04]  /*5b00*/  STS.U8 [R19+0x2], R33 ;  /* 0x0000022113007388 */ /* 0x0201e80000000000 */
[----:B--2---:R2:W-:Y:S04]  /*5b10*/  STS.U8 [R19+0x3], R35 ;  /* 0x0000032313007388 */ /* 0x0045e80000000000 */
[----:B0-----:R-:W5:Y:S04]  /*5b20*/  LDL.U8 R33, [R1+0x2c] ;  /* 0x00002c0001217983 */ /* 0x001f680000100000 */
[----:B--2---:R-:W2:Y:S04]  /*5b30*/  LDL.U8 R35, [R1+0x2d] ;  /* 0x00002d0001237983 */ /* 0x004ea80000100000 */
[----:B----4-:R0:W-:Y:S04]  /*5b40*/  STS.U8 [R19+0x8], R31 ;  /* 0x0000081f13007388 */ /* 0x0101e80000000000 */
[----:B0-----:R-:W4:Y:S04]  /*5b50*/  LDL.U8 R31, [R1+0x32] ;  /* 0x00003200011f7983 */ /* 0x001f280000100000 */
[----:B------:R0:W-:Y:S04]  /*5b60*/  STS.U8 [R19], R49 ;  /* 0x0000003113007388 */ /* 0x0001e80000000000 */
[----:B---3--:R3:W-:Y:S04]  /*5b70*/  STS.U8 [R19+0x4], R41 ;  /* 0x0000042913007388 */ /* 0x0087e80000000000 */
[----:B------:R1:W-:Y:S04]  /*5b80*/  STS.U8 [R19+0x5], R43 ;  /* 0x0000052b13007388 */ /* 0x0003e80000000000 */
[----:B------:R1:W-:Y:S04]  /*5b90*/  STS.U8 [R19+0x6], R45 ;  /* 0x0000062d13007388 */ /* 0x0003e80000000000 */
[----:B------:R1:W-:Y:S04]  /*5ba0*/  STS.U8 [R19+0x7], R47 ;  /* 0x0000072f13007388 */ /* 0x0003e80000000000 */
[----:B-----5:R5:W-:Y:S04]  /*5bb0*/  STS.U8 [R19+0xc], R33 ;  /* 0x00000c2113007388 */ /* 0x020be80000000000 */
[----:B--2---:R2:W-:Y:S04]  /*5bc0*/  STS.U8 [R19+0xd], R35 ;  /* 0x00000d2313007388 */ /* 0x0045e80000000000 */
[----:B0-----:R-:W4:Y:S04]  /*5bd0*/  LDL.U8 R49, [R1+0x29] ;  /* 0x0000290001317983 */ /* 0x001f280000100000 */
[----:B---3--:R-:W3:Y:S04]  /*5be0*/  LDL.U8 R41, [R1+0x2e] ;  /* 0x00002e0001297983 */ /* 0x008ee80000100000 */
[----:B-1----:R-:W3:Y:S04]  /*5bf0*/  LDL.U8 R43, [R1+0x2f] ;  /* 0x00002f00012b7983 */ /* 0x002ee80000100000 */
[----:B------:R-:W3:Y:S04]  /*5c00*/  LDL.U8 R45, [R1+0x30] ;  /* 0x00003000012d7983 */ /* 0x000ee80000100000 */
[----:B------:R-:W3:Y:S04]  /*5c10*/  LDL.U8 R47, [R1+0x31] ;  /* 0x00003100012f7983 */ /* 0x000ee80000100000 */
[----:B-----5:R-:W5:Y:S04]  /*5c20*/  LDL.U8 R33, [R1+0x33] ;  /* 0x0000330001217983 */ /* 0x020f680000100000 */
[----:B--2---:R-:W2:Y:S04]  /*5c30*/  LDL.U8 R35, [R1+0x34] ;  /* 0x0000340001237983 */ /* 0x004ea80000100000 */
[----:B----4-:R0:W-:Y:S04]  /*5c40*/  STS.U8 [R19+0x12], R31 ;  /* 0x0000121f13007388 */ /* 0x0101e80000000000 */
[----:B0-----:R-:W4:Y:S04]  /*5c50*/  LDL.U8 R31, [R1+0x38] ;  /* 0x00003800011f7983 */ /* 0x001f280000100000 */
[----:B------:R0:W-:Y:S04]  /*5c60*/  STS.U8 [R19+0xa], R51 ;  /* 0x00000a3313007388 */ /* 0x0001e80000000000 */
[----:B------:R1:W-:Y:S04]  /*5c70*/  STS.U8 [R19+0xb], R53 ;  /* 0x00000b3513007388 */ /* 0x0003e80000000000 */
[----:B0-----:R-:W4:Y:S04]  /*5c80*/  LDL.U8 R51, [R1+0x36] ;  /* 0x0000360001337983 */ /* 0x001f280000100000 */
[----:B-1----:R-:W4:Y:S04]  /*5c90*/  LDL.U8 R53, [R1+0x37] ;  /* 0x0000370001357983 */ /* 0x002f280000100000 */
[----:B------:R0:W-:Y:S04]  /*5ca0*/  STS.U8 [R19+0x9], R49 ;  /* 0x0000093113007388 */ /* 0x0001e80000000000 */
[----:B---3--:R1:W-:Y:S04]  /*5cb0*/  STS.U8 [R19+0xe], R41 ;  /* 0x00000e2913007388 */ /* 0x0083e80000000000 */
[----:B------:R-:W-:Y:S04]  /*5cc0*/  STS.U8 [R19+0xf], R43 ;  /* 0x00000f2b13007388 */ /* 0x000fe80000000000 */
[----:B------:R-:W-:Y:S04]  /*5cd0*/  STS.U8 [R19+0x10], R45 ;  /* 0x0000102d13007388 */ /* 0x000fe80000000000 */
[----:B------:R-:W-:Y:S04]  /*5ce0*/  STS.U8 [R19+0x11], R47 ;  /* 0x0000112f13007388 */ /* 0x000fe80000000000 */
[----:B-----5:R3:W-:Y:S04]  /*5cf0*/  STS.U8 [R19+0x13], R33 ;  /* 0x0000132113007388 */ /* 0x0207e80000000000 */
[----:B--2---:R2:W-:Y:S04]  /*5d00*/  STS.U8 [R19+0x14], R35 ;  /* 0x0000142313007388 */ /* 0x0045e80000000000 */
[----:B0-----:R-:W5:Y:S04]  /*5d10*/  LDL.U8 R49, [R1+0x35] ;  /* 0x0000350001317983 */ /* 0x001f680000100000 */
[----:B-1----:R-:W5:Y:S04]  /*5d20*/  LDL.U8 R41, [R1+0x39] ;  /* 0x0000390001297983 */ /* 0x002f680000100000 */
[----:B---3--:R-:W3:Y:S04]  /*5d30*/  LDL.U8 R33, [R1+0x3a] ;  /* 0x00003a0001217983 */ /* 0x008ee80000100000 */
[----:B------:R-:W3:Y:S04]  /*5d40*/  LDL.U8 R43, [R1+0x3b] ;  /* 0x00003b00012b7983 */ /* 0x000ee80000100000 */
[----:B------:R-:W3:Y:S04]  /*5d50*/  LDL.U8 R45, [R1+0x3c] ;  /* 0x00003c00012d7983 */ /* 0x000ee80000100000 */
[----:B------:R-:W3:Y:S04]  /*5d60*/  LDL.U8 R47, [R1+0x3d] ;  /* 0x00003d00012f7983 */ /* 0x000ee80000100000 */
[----:B--2---:R-:W2:Y:S04]  /*5d70*/  LDL.U8 R35, [R1+0x3f] ;  /* 0x00003f0001237983 */ /* 0x004ea80000100000 */
[----:B----4-:R0:W-:Y:S04]  /*5d80*/  STS.U8 [R19+0x18], R31 ;  /* 0x0000181f13007388 */ /* 0x0101e80000000000 */
[----:B0-----:R-:W4:Y:S04]  /*5d90*/  LDL.U8 R31, [R1+0x3e] ;  /* 0x00003e00011f7983 */ /* 0x001f280000100000 */
        /* <DEDUP_REMOVED lines=11> */
[----:B---3--:R0:W-:Y:S04]  /*5e50*/  STS.U8 [R19+0x1a], R33 ;  /* 0x00001a2113007388 */ /* 0x0081e80000000000 */
        /* <DEDUP_REMOVED lines=31> */
.L_x_31:
[----:B------:R-:W-:Y:S05]  /*6050*/  BSYNC.RECONVERGENT B2 ;  /* 0x0000000000027941 */ /* 0x000fea0003800200 */
.L_x_30:
[----:B------:R-:W-:Y:S05]  /*6060*/  @!P0 BRA `(.L_x_32) ;  /* 0x0000000400c08947 */ /* 0x000fea0003800000 */
[----:B0-----:R-:W2:Y:S01]  /*6070*/  LDL.U8 R19, [R37] ;  /* 0x0000000025137983 */ /* 0x001ea20000100000 */
        /* <DEDUP_REMOVED lines=110> */
.L_x_33:
[----:B------:R-:W-:Y:S05]  /*6760*/  BSYNC.RECONVERGENT B2 ;  /* 0x0000000000027941 */ /* 0x000fea0003800200 */
.L_x_32:
[----:B------:R-:W-:Y:S05]  /*6770*/  @P3 BRA `(.L_x_34) ;  /* 0x0000000400dc3947 */ /* 0x000fea0003800000 */
[----:B0-----:R-:W2:Y:S01]  /*6780*/  LDL.U8 R19, [R37+0x8] ;  /* 0x0000080025137983 */ /* 0x001ea20000100000 */
[----:B------:R-:W-:Y:S01]  /*6790*/  BSSY.RECONVERGENT B2, `(.L_x_34) ;  /* 0x0000075000027945 */ /* 0x000fe20003800200 */
[----:B--2---:R-:W-:-:S13]  /*67a0*/  ISETP.GE.U32.AND P3, PT, R19, 0x5, PT ;  /* 0x000000051300780c */ /* 0x004fda0003f66070 */
[----:B------:R-:W-:Y:S05]  /*67b0*/  @!P3 BRA `(.L_x_35) ;  /* 0x0000000400c8b947 */ /* 0x000fea0003800000 */
[----:B------:R-:W-:-:S05]  /*67c0*/  IADD3 R35, PT, PT, R27, -0x2, RZ ;  /* 0xfffffffe1b237810 */ /* 0x000fca0007ffe0ff */
[----:B------:R-:W-:-:S06]  /*67d0*/  IMAD.IADD R19, R25, 0x1, R35 ;  /* 0x0000000119137824 */ /* 0x000fcc00078e0223 */
[----:B------:R-:W2:Y:S02]  /*67e0*/  LDL.U8 R19, [R19+0x8] ;  /* 0x0000080013137983 */ /* 0x000ea40000100000 */
[----:B--2---:R-:W-:-:S13]  /*67f0*/  ISETP.NE.AND P3, PT, R19, RZ, PT ;  /* 0x000000ff1300720c */ /* 0x004fda0003f65270 */
[----:B------:R-:W-:Y:S05]  /*6800*/  @P3 BRA `(.L_x_35) ;  /* 0x0000000400b43947 */ /* 0x000fea0003800000 */
[----:B------:R-:W-:-:S05]  /*6810*/  IMAD.IADD R41, R27, 0x1, R25 ;  /* 0x000000011b297824 */ /* 0x000fca00078e0219 */
[----:B------:R-:W2:Y:S01]  /*6820*/  LDL.U8 R33, [R41+0x20] ;  /* 0x0000200029217983 */ /* 0x000ea20000100000 */
[----:B------:R-:W-:Y:S01]  /*6830*/  IMAD.IADD R35, R35, 0x1, R25 ;  /* 0x0000000123237824 */ /* 0x000fe200078e0219 */
[----:B------:R-:W-:Y:S01]  /*6840*/  IADD3 R43, PT, PT, R39, R25, RZ ;  /* 0x00000019272b7210 */ /* 0x000fe20007ffe0ff */
[----:B------:R-:W0:Y:S01]  /*6850*/  S2UR UR5, SR_CgaCtaId ;  /* 0x00000000000579c3 */ /* 0x000e220000008800 */
[----:B------:R-:W-:Y:S02]  /*6860*/  UMOV UR4, 0x400 ;  /* 0x0000040000047882 */ /* 0x000fe40000000000 */
[----:B--2---:R2:W-:Y:S04]  /*6870*/  STL.U8 [R35+0x28], R33 ;  /* 0x0000282123007387 */ /* 0x0045e80000100000 */
[----:B------:R3:W-:Y:S04]  /*6880*/  STL.U8 [R41+0x20], RZ ;  /* 0x000020ff29007387 */ /* 0x0007e80000100000 */
[----:B------:R4:W-:Y:S04]  /*6890*/  STL.U8 [R43+0x28], RZ ;  /* 0x000028ff2b007387 */ /* 0x0009e80000100000 */
[----:B------:R-:W5:Y:S01]  /*68a0*/  LDL.U8 R31, [R1+0x21] ;  /* 0x00002100011f7983 */ /* 0x000f620000100000 */
[----:B0-----:R-:W-:-:S03]  /*68b0*/  ULEA UR4, UR5, UR4, 0x18 ;  /* 0x0000000405047291 */ /* 0x001fc6000f8ec0ff */
[----:B--2---:R-:W2:Y:S03]  /*68c0*/  LDL.U8 R33, [R1+0x22] ;  /* 0x0000220001217983 */ /* 0x004ea60000100000 */
[----:B------:R-:W-:Y:S01]  /*68d0*/  IMAD.U32 R0, RZ, RZ, UR4 ;  /* 0x00000004ff007e24 */ /* 0x000fe2000f8e00ff */
[----:B------:R-:W2:Y:S03]  /*68e0*/  LDL.U8 R35, [R1+0x23] ;  /* 0x0000230001237983 */ /* 0x000ea60000100000 */
[C---:B------:R-:W-:Y:S01]  /*68f0*/  IMAD R19, R17.reuse, 0x2c0, R0 ;  /* 0x000002c011137824 */ /* 0x040fe200078e0200 */
[----:B------:R-:W2:Y:S04]  /*6900*/  LDL.U8 R49, [R1+0x20] ;  /* 0x0000200001317983 */ /* 0x000ea80000100000 */
[----:B---3--:R-:W3:Y:S04]  /*6910*/  LDL.U8 R41, [R1+0x24] ;  /* 0x0000240001297983 */ /* 0x008ee80000100000 */
[----:B----4-:R-:W4:Y:S04]  /*6920*/  LDL.U8 R43, [R1+0x25] ;  /* 0x00002500012b7983 */ /* 0x010f280000100000 */
[----:B------:R-:W4:Y:S04]  /*6930*/  LDL.U8 R45, [R1+0x26] ;  /* 0x00002600012d7983 */ /* 0x000f280000100000 */
[----:B------:R-:W4:Y:S04]  /*6940*/  LDL.U8 R47, [R1+0x27] ;  /* 0x00002700012f7983 */ /* 0x000f280000100000 */
[----:B------:R-:W4:Y:S04]  /*6950*/  LDL.U8 R51, [R1+0x2a] ;  /* 0x00002a0001337983 */ /* 0x000f280000100000 */
[----:B------:R-:W4:Y:S04]  /*6960*/  LDL.U8 R53, [R1+0x2b] ;  /* 0x00002b0001357983 */ /* 0x000f280000100000 */
[----:B-----5:R0:W-:Y:S04]  /*6970*/  STS.U8 [R19+0x1], R31 ;  /* 0x0000011f13007388 */ /* 0x0201e80000000000 */
[----:B0-----:R-:W5:Y:S04]  /*6980*/  LDL.U8 R31, [R1+0x28] ;  /* 0x00002800011f7983 */ /* 0x001f680000100000 */
[----:B--2---:R0:W-:Y:S04]  /*6990*/  STS.U8 [R19+0x2], R33 ;  /* 0x0000022113007388 */ /* 0x0041e80000000000 */
[----:B------:R2:W-:Y:S04]  /*69a0*/  STS.U8 [R19+0x3], R35 ;  /* 0x0000032313007388 */ /* 0x0005e80000000000 */
[----:B0-----:R-:W4:Y:S04]  /*69b0*/  LDL.U8 R33, [R1+0x2c] ;  /* 0x00002c0001217983 */ /* 0x001f280000100000 */
[----:B--2---:R-:W2:Y:S04]  /*69c0*/  LDL.U8 R35, [R1+0x2d] ;  /* 0x00002d0001237983 */ /* 0x004ea80000100000 */
[----:B-----5:R0:W-:Y:S04]  /*69d0*/  STS.U8 [R19+0x8], R31 ;  /* 0x0000081f13007388 */ /* 0x0201e80000000000 */
[----:B0-----:R-:W5:Y:S04]  /*69e0*/  LDL.U8 R31, [R1+0x32] ;  /* 0x00003200011f7983 */ /* 0x001f680000100000 */
[----:B------:R0:W-:Y:S04]  /*69f0*/  STS.U8 [R19], R49 ;  /* 0x0000003113007388 */ /* 0x0001e80000000000 */
[----:B---3--:R3:W-:Y:S04]  /*6a00*/  STS.U8 [R19+0x4], R41 ;  /* 0x0000042913007388 */ /* 0x0087e80000000000 */
[----:B----4-:R4:W-:Y:S04]  /*6a10*/  STS.U8 [R19+0x5], R43 ;  /* 0x0000052b13007388 */ /* 0x0109e80000000000 */
[----:B------:R1:W-:Y:S04]  /*6a20*/  STS.U8 [R19+0x6], R45 ;  /* 0x0000062d13007388 */ /* 0x0003e80000000000 */
[----:B------:R1:W-:Y:S04]  /*6a30*/  STS.U8 [R19+0x7], R47 ;  /* 0x0000072f13007388 */ /* 0x0003e80000000000 */
[----:B------:R1:W-:Y:S04]  /*6a40*/  STS.U8 [R19+0xc], R33 ;  /* 0x00000c2113007388 */ /* 0x0003e80000000000 */
[----:B--2---:R2:W-:Y:S04]  /*6a50*/  STS.U8 [R19+0xd], R35 ;  /* 0x00000d2313007388 */ /* 0x0045e80000000000 */
[----:B0-----:R-:W5:Y:S04]  /*6a60*/  LDL.U8 R49, [R1+0x29] ;  /* 0x0000290001317983 */ /* 0x001f680000100000 */
[----:B---3--:R-:W3:Y:S04]  /*6a70*/  LDL.U8 R41, [R1+0x2e] ;  /* 0x00002e0001297983 */ /* 0x008ee80000100000 */
[----:B----4-:R-:W4:Y:S04]  /*6a80*/  LDL.U8 R43, [R1+0x2f] ;  /* 0x00002f00012b7983 */ /* 0x010f280000100000 */
[----:B-1----:R-:W4:Y:S04]  /*6a90*/  LDL.U8 R45, [R1+0x30] ;  /* 0x00003000012d7983 */ /* 0x002f280000100000 */
[----:B------:R-:W4:Y:S04]  /*6aa0*/  LDL.U8 R47, [R1+0x31] ;  /* 0x00003100012f7983 */ /* 0x000f280000100000 */
[----:B------:R-:W4:Y:S04]  /*6ab0*/  LDL.U8 R33, [R1+0x33] ;  /* 0x0000330001217983 */ /* 0x000f280000100000 */
[----:B--2---:R-:W2:Y:S04]  /*6ac0*/  LDL.U8 R35, [R1+0x34] ;  /* 0x0000340001237983 */ /* 0x004ea80000100000 */
[----:B-----5:R0:W-:Y:S04]  /*6ad0*/  STS.U8 [R19+0x12], R31 ;  /* 0x0000121f13007388 */ /* 0x0201e80000000000 */
[----:B0-----:R-:W5:Y:S04]  /*6ae0*/  LDL.U8 R31, [R1+0x38] ;  /* 0x00003800011f7983 */ /* 0x001f680000100000 */
[----:B------:R0:W-:Y:S04]  /*6af0*/  STS.U8 [R19+0xa], R51 ;  /* 0x00000a3313007388 */ /* 0x0001e80000000000 */
[----:B------:R1:W-:Y:S04]  /*6b00*/  STS.U8 [R19+0xb], R53 ;  /* 0x00000b3513007388 */ /* 0x0003e80000000000 */
[----:B0-----:R-:W5:Y:S04]  /*6b10*/  LDL.U8 R51, [R1+0x36] ;  /* 0x0000360001337983 */ /* 0x001f680000100000 */
[----:B-1----:R-:W5:Y:S04]  /*6b20*/  LDL.U8 R53, [R1+0x37] ;  /* 0x0000370001357983 */ /* 0x002f680000100000 */
[----:B------:R0:W-:Y:S04]  /*6b30*/  STS.U8 [R19+0x9], R49 ;  /* 0x0000093113007388 */ /* 0x0001e80000000000 */
[----:B---3--:R1:W-:Y:S04]  /*6b40*/  STS.U8 [R19+0xe], R41 ;  /* 0x00000e2913007388 */ /* 0x0083e80000000000 */
[----:B----4-:R-:W-:Y:S04]  /*6b50*/  STS.U8 [R19+0xf], R43 ;  /* 0x00000f2b13007388 */ /* 0x010fe80000000000 */
[----:B------:R-:W-:Y:S04]  /*6b60*/  STS.U8 [R19+0x10], R45 ;  /* 0x0000102d13007388 */ /* 0x000fe80000000000 */
[----:B------:R-:W-:Y:S04]  /*6b70*/  STS.U8 [R19+0x11], R47 ;  /* 0x0000112f13007388 */ /* 0x000fe80000000000 */
[----:B------:R3:W-:Y:S04]  /*6b80*/  STS.U8 [R19+0x13], R33 ;  /* 0x0000132113007388 */ /* 0x0007e80000000000 */
[----:B--2---:R2:W-:Y:S04]  /*6b90*/  STS.U8 [R19+0x14], R35 ;  /* 0x0000142313007388 */ /* 0x0045e80000000000 */
[----:B0-----:R-:W4:Y:S04]  /*6ba0*/  LDL.U8 R49, [R1+0x35] ;  /* 0x0000350001317983 */ /* 0x001f280000100000 */
[----:B-1----:R-:W4:Y:S04]  /*6bb0*/  LDL.U8 R41, [R1+0x39] ;  /* 0x0000390001297983 */ /* 0x002f280000100000 */
[----:B---3--:R-:W3:Y:S04]  /*6bc0*/  LDL.U8 R33, [R1+0x3a] ;  /* 0x00003a0001217983 */ /* 0x008ee80000100000 */
[----:B------:R-:W3:Y:S04]  /*6bd0*/  LDL.U8 R43, [R1+0x3b] ;  /* 0x00003b00012b7983 */ /* 0x000ee80000100000 */
[----:B------:R-:W3:Y:S04]  /*6be0*/  LDL.U8 R45, [R1+0x3c] ;  /* 0x00003c00012d7983 */ /* 0x000ee80000100000 */
[----:B------:R-:W3:Y:S04]  /*6bf0*/  LDL.U8 R47, [R1+0x3d] ;  /* 0x00003d00012f7983 */ /* 0x000ee80000100000 */
[----:B--2---:R-:W2:Y:S04]  /*6c00*/  LDL.U8 R35, [R1+0x3f] ;  /* 0x00003f0001237983 */ /* 0x004ea80000100000 */
[----:B-----5:R0:W-:Y:S04]  /*6c10*/  STS.U8 [R19+0x18], R31 ;  /* 0x0000181f13007388 */ /* 0x0201e80000000000 */
[----:B0-----:R-:W5:Y:S04]  /*6c20*/  LDL.U8 R31, [R1+0x3e] ;  /* 0x00003e00011f7983 */ /* 0x001f680000100000 */
        /* <DEDUP_REMOVED lines=9> */
[----:B----4-:R0:W-:Y:S04]  /*6cc0*/  STS.U8 [R19+0x15], R49 ;  /* 0x0000153113007388 */ /* 0x0101e80000000000 */
        /* <DEDUP_REMOVED lines=32> */
[----:B-----5:R0:W-:Y:S04]  /*6ed0*/  STS.U8 [R19+0x1e], R31 ;  /* 0x00001e1f13007388 */ /* 0x0201e80000000000 */
.L_x_35:
[----:B------:R-:W-:Y:S05]  /*6ee0*/  BSYNC.RECONVERGENT B2 ;  /* 0x0000000000027941 */ /* 0x000fea0003800200 */
.L_x_34:
[----:B------:R-:W-:-:S13]  /*6ef0*/  ISETP.EQ.OR P1, PT, R15, RZ, !P1 ;  /* 0x000000ff0f00720c */ /* 0x000fda0004f22670 */
[----:B------:R-:W-:Y:S05]  /*6f00*/  @P1 BRA `(.L_x_36) ;  /* 0x0000000400dc1947 */ /* 0x000fea0003800000 */
[----:B0-----:R-:W2:Y:S01]  /*6f10*/  LDL.U8 R19, [R37] ;  /* 0x0000000025137983 */ /* 0x001ea20000100000 */
[----:B------:R-:W-:Y:S01]  /*6f20*/  BSSY.RECONVERGENT B2, `(.L_x_36) ;  /* 0x0000075000027945 */ /* 0x000fe20003800200 */
[----:B--2---:R-:W-:-:S13]  /*6f30*/  ISETP.GE.U32.AND P1, PT, R19, 0x5, PT ;  /* 0x000000051300780c */ /* 0x004fda0003f26070 */
[----:B------:R-:W-:Y:S05]  /*6f40*/  @!P1 BRA `(.L_x_37) ;  /* 0x0000000400c89947 */ /* 0x000fea0003800000 */
[----:B------:R-:W-:-:S05]  /*6f50*/  VIADD R35, R27, 0xfffffffe ;  /* 0xfffffffe1b237836 */ /* 0x000fca0000000000 */
[----:B------:R-:W-:-:S06]  /*6f60*/  IADD3 R19, PT, PT, R25, R35, RZ ;  /* 0x0000002319137210 */ /* 0x000fcc0007ffe0ff */
[----:B------:R-:W2:Y:S02]  /*6f70*/  LDL.U8 R19, [R19+-0x8] ;  /* 0xfffff80013137983 */ /* 0x000ea40000100000 */
[----:B--2---:R-:W-:-:S13]  /*6f80*/  ISETP.NE.AND P1, PT, R19, RZ, PT ;  /* 0x000000ff1300720c */ /* 0x004fda0003f25270 */
[----:B------:R-:W-:Y:S05]  /*6f90*/  @P1 BRA `(.L_x_37) ;  /* 0x0000000400b41947 */ /* 0x000fea0003800000 */
[----:B------:R-:W-:-:S05]  /*6fa0*/  IMAD.IADD R41, R27, 0x1, R25 ;  /* 0x000000011b297824 */ /* 0x000fca00078e0219 */
[----:B------:R-:W2:Y:S01]  /*6fb0*/  LDL.U8 R33, [R41+0x20] ;  /* 0x0000200029217983 */ /* 0x000ea20000100000 */
[--C-:B------:R-:W-:Y:S02]  /*6fc0*/  IMAD.IADD R35, R35, 0x1, R25.reuse ;  /* 0x0000000123237824 */ /* 0x100fe400078e0219 */
[----:B------:R-:W-:Y:S01]  /*6fd0*/  IMAD.IADD R43, R39, 0x1, R25 ;  /* 0x00000001272b7824 */ /* 0x000fe200078e0219 */
[----:B------:R-:W0:Y:S01]  /*6fe0*/  S2UR UR5, SR_CgaCtaId ;  /* 0x00000000000579c3 */ /* 0x000e220000008800 */
[----:B------:R-:W-:Y:S01]  /*6ff0*/  UMOV UR4, 0x400 ;  /* 0x0000040000047882 */ /* 0x000fe20000000000 */
[----:B--2---:R2:W-:Y:S04]  /*7000*/  STL.U8 [R35+0x18], R33 ;  /* 0x0000182123007387 */ /* 0x0045e80000100000 */
[----:B------:R3:W-:Y:S04]  /*7010*/  STL.U8 [R41+0x20], RZ ;  /* 0x000020ff29007387 */ /* 0x0007e80000100000 */
[----:B------:R4:W-:Y:S04]  /*7020*/  STL.U8 [R43+0x20], RZ ;  /* 0x000020ff2b007387 */ /* 0x0009e80000100000 */
[----:B------:R-:W5:Y:S01]  /*7030*/  LDL.U8 R31, [R1+0x21] ;  /* 0x00002100011f7983 */ /* 0x000f620000100000 */
[----:B0-----:R-:W-:-:S03]  /*7040*/  ULEA UR4, UR5, UR4, 0x18 ;  /* 0x0000000405047291 */ /* 0x001fc6000f8ec0ff */
[----:B--2---:R-:W2:Y:S03]  /*7050*/  LDL.U8 R33, [R1+0x22] ;  /* 0x0000220001217983 */ /* 0x004ea60000100000 */
[----:B------:R-:W-:Y:S01]  /*7060*/  MOV R0, UR4 ;  /* 0x0000000400007c02 */ /* 0x000fe20008000f00 */
[----:B------:R-:W2:Y:S04]  /*7070*/  LDL.U8 R35, [R1+0x23] ;  /* 0x0000230001237983 */ /* 0x000ea80000100000 */
        /* <DEDUP_REMOVED lines=95> */
.L_x_37:
[----:B------:R-:W-:Y:S05]  /*7670*/  BSYNC.RECONVERGENT B2 ;  /* 0x0000000000027941 */ /* 0x000fea0003800200 */
.L_x_36:
[----:B------:R-:W-:Y:S05]  /*7680*/  @!P2 BRA `(.L_x_38) ;  /* 0x0000000400d0a947 */ /* 0x000fea0003800000 */
[----:B0-----:R-:W2:Y:S01]  /*7690*/  LDL.U8 R19, [R37+-0x8] ;  /* 0xfffff80025137983 */ /* 0x001ea20000100000 */
[----:B------:R-:W-:Y:S01]  /*76a0*/  BSSY.RECONVERGENT B2, `(.L_x_38) ;  /* 0x0000072000027945 */ /* 0x000fe20003800200 */
[----:B--2---:R-:W-:-:S13]  /*76b0*/  ISETP.GE.U32.AND P1, PT, R19, 0x5, PT ;  /* 0x000000051300780c */ /* 0x004fda0003f26070 */
[----:B------:R-:W-:Y:S05]  /*76c0*/  @!P1 BRA `(.L_x_39) ;  /* 0x0000000400bc9947 */ /* 0x000fea0003800000 */
[----:B------:R-:W2:Y:S02]  /*76d0*/  LDL.U8 R19, [R29+-0xa] ;  /* 0xfffff6001d137983 */ /* 0x000ea40000100000 */
[----:B--2---:R-:W-:-:S13]  /*76e0*/  ISETP.NE.AND P1, PT, R19, RZ, PT ;  /* 0x000000ff1300720c */ /* 0x004fda0003f25270 */
[----:B------:R-:W-:Y:S05]  /*76f0*/  @P1 BRA `(.L_x_39) ;  /* 0x0000000400b01947 */ /* 0x000fea0003800000 */
[----:B------:R-:W-:-:S05]  /*7700*/  IMAD.IADD R35, R27, 0x1, R25 ;  /* 0x000000011b237824 */ /* 0x000fca00078e0219 */
[----:B------:R-:W2:Y:S01]  /*7710*/  LDL.U8 R33, [R35+0x20] ;  /* 0x0000200023217983 */ /* 0x000ea20000100000 */
[----:B------:R-:W-:-:S03]  /*7720*/  IMAD.IADD R41, R39, 0x1, R25 ;  /* 0x0000000127297824 */ /* 0x000fc600078e0219 */
[----:B------:R-:W-:Y:S01]  /*7730*/  STL.U8 [R35+0x20], RZ ;  /* 0x000020ff23007387 */ /* 0x000fe20000100000 */
[----:B------:R-:W0:Y:S01]  /*7740*/  S2UR UR5, SR_CgaCtaId ;  /* 0x00000000000579c3 */ /* 0x000e220000008800 */
[----:B------:R-:W-:Y:S02]  /*7750*/  UMOV UR4, 0x400 ;  /* 0x0000040000047882 */ /* 0x000fe40000000000 */
[----:B--2---:R2:W-:Y:S04]  /*7760*/  STL.U8 [R35+0x16], R33 ;  /* 0x0000162123007387 */ /* 0x0045e80000100000 */
[----:B------:R3:W-:Y:S04]  /*7770*/  STL.U8 [R41+0x18], RZ ;  /* 0x000018ff29007387 */ /* 0x0007e80000100000 */
[----:B------:R-:W4:Y:S01]  /*7780*/  LDL.U8 R31, [R1+0x21] ;  /* 0x00002100011f7983 */ /* 0x000f220000100000 */
[----:B0-----:R-:W-:-:S03]  /*7790*/  ULEA UR4, UR5, UR4, 0x18 ;  /* 0x0000000405047291 */ /* 0x001fc6000f8ec0ff */
[----:B--2---:R-:W2:Y:S03]  /*77a0*/  LDL.U8 R33, [R1+0x22] ;  /* 0x0000220001217983 */ /* 0x004ea60000100000 */
[----:B------:R-:W-:Y:S01]  /*77b0*/  MOV R0, UR4 ;  /* 0x0000000400007c02 */ /* 0x000fe20008000f00 */
[----:B------:R-:W5:Y:S04]  /*77c0*/  LDL.U8 R35, [R1+0x23] ;  /* 0x0000230001237983 */ /* 0x000f680000100000 */
[C---:B------:R-:W-:Y:S01]  /*77d0*/  IMAD R19, R17.reuse, 0x2c0, R0 ;  /* 0x000002c011137824 */ /* 0x040fe200078e0200 */
[----:B------:R-:W5:Y:S04]  /*77e0*/  LDL.U8 R49, [R1+0x20] ;  /* 0x0000200001317983 */ /* 0x000f680000100000 */
        /* <DEDUP_REMOVED lines=8> */
[----:B--2---:R0:W-:Y:S04]  /*7870*/  STS.U8 [R19+0x2], R33 ;  /* 0x0000022113007388 */ /* 0x0041e80000000000 */
[----:B-----5:R2:W-:Y:S04]  /*7880*/  STS.U8 [R19+0x3], R35 ;  /* 0x0000032313007388 */ /* 0x0205e80000000000 */
        /* <DEDUP_REMOVED lines=83> */
.L_x_39:
[----:B------:R-:W-:Y:S05]  /*7dc0*/  BSYNC.RECONVERGENT B2 ;  /* 0x0000000000027941 */ /* 0x000fea0003800200 */
.L_x_38:
[----:B------:R-:W-:Y:S05]  /*7dd0*/  @!P0 BRA `(.L_x_23) ;  /* 0x0000000400b88947 */ /* 0x000fea0003800000 */
[----:B------:R-:W2:Y:S02]  /*7de0*/  LDL.U8 R37, [R37] ;  /* 0x0000000025257983 */ /* 0x000ea40000100000 */
[----:B--2---:R-:W-:-:S13]  /*7df0*/  ISETP.GE.U32.AND P0, PT, R37, 0x5, PT ;  /* 0x000000052500780c */ /* 0x004fda0003f06070 */
[----:B------:R-:W-:Y:S05]  /*7e00*/  @!P0 BRA `(.L_x_23) ;  /* 0x0000000400ac8947 */ /* 0x000fea0003800000 */
[----:B------:R-:W2:Y:S02]  /*7e10*/  LDL.U8 R29, [R29+0x6] ;  /* 0x000006001d1d7983 */ /* 0x000ea40000100000 */
[----:B--2---:R-:W-:-:S13]  /*7e20*/  ISETP.NE.AND P0, PT, R29, RZ, PT ;  /* 0x000000ff1d00720c */ /* 0x004fda0003f05270 */
[----:B------:R-:W-:Y:S05]  /*7e30*/  @P0 BRA `(.L_x_23) ;  /* 0x0000000400a00947 */ /* 0x000fea0003800000 */
[----:B0-----:R-:W-:-:S05]  /*7e40*/  IMAD.IADD R41, R27, 0x1, R25 ;  /* 0x000000011b297824 */ /* 0x001fca00078e0219 */
[----:B------:R-:W2:Y:S01]  /*7e50*/  LDL.U8 R37, [R41+0x20] ;  /* 0x0000200029257983 */ /* 0x000ea20000100000 */
[----:B------:R-:W-:-:S03]  /*7e60*/  IMAD.IADD R39, R39, 0x1, R25 ;  /* 0x0000000127277824 */ /* 0x000fc600078e0219 */
[----:B------:R-:W-:Y:S04]  /*7e70*/  STL.U8 [R41+0x20], RZ ;  /* 0x000020ff29007387 */ /* 0x000fe80000100000 */
[----:B--2---:R0:W-:Y:S04]  /*7e80*/  STL.U8 [R41+0x26], R37 ;  /* 0x0000262529007387 */ /* 0x0041e80000100000 */
[----:B------:R2:W-:Y:S04]  /*7e90*/  STL.U8 [R39+0x20], RZ ;  /* 0x000020ff27007387 */ /* 0x0005e80000100000 */
[----:B------:R-:W3:Y:S04]  /*7ea0*/  LDL.U8 R49, [R1+0x20] ;  /* 0x0000200001317983 */ /* 0x000ee80000100000 */
[----:B------:R-:W4:Y:S04]  /*7eb0*/  LDL.U8 R29, [R1+0x21] ;  /* 0x00002100011d7983 */ /* 0x000f280000100000 */
[----:B------:R-:W5:Y:S04]  /*7ec0*/  LDL.U8 R31, [R1+0x22] ;  /* 0x00002200011f7983 */ /* 0x000f680000100000 */
[----:B------:R-:W5:Y:S04]  /*7ed0*/  LDL.U8 R33, [R1+0x23] ;  /* 0x0000230001217983 */ /* 0x000f680000100000 */
[----:B------:R-:W5:Y:S01]  /*7ee0*/  LDL.U8 R35, [R1+0x24] ;  /* 0x0000240001237983 */ /* 0x000f620000100000 */
[----:B------:R-:W-:-:S03]  /*7ef0*/  IMAD R19, R17, 0x2c0, R0 ;  /* 0x000002c011137824 */ /* 0x000fc600078e0200 */
[----:B0-----:R-:W5:Y:S04]  /*7f00*/  LDL.U8 R37, [R1+0x25] ;  /* 0x0000250001257983 */ /* 0x001f680000100000 */
[----:B--2---:R-:W2:Y:S04]  /*7f10*/  LDL.U8 R39, [R1+0x26] ;  /* 0x0000260001277983 */ /* 0x004ea80000100000 */
[----:B------:R-:W2:Y:S04]  /*7f20*/  LDL.U8 R41, [R1+0x27] ;  /* 0x0000270001297983 */ /* 0x000ea80000100000 */
[----:B------:R-:W2:Y:S04]  /*7f30*/  LDL.U8 R43, [R1+0x28] ;  /* 0x00002800012b7983 */ /* 0x000ea80000100000 */
[----:B------:R-:W2:Y:S04]  /*7f40*/  LDL.U8 R45, [R1+0x29] ;  /* 0x00002900012d7983 */ /* 0x000ea80000100000 */
[----:B------:R-:W2:Y:S04]  /*7f50*/  LDL.U8 R47, [R1+0x2a] ;  /* 0x00002a00012f7983 */ /* 0x000ea80000100000 */
[----:B---3--:R0:W-:Y:S04]  /*7f60*/  STS.U8 [R19], R49 ;  /* 0x0000003113007388 */ /* 0x0081e80000000000 */
[----:B----4-:R3:W-:Y:S04]  /*7f70*/  STS.U8 [R19+0x1], R29 ;  /* 0x0000011d13007388 */ /* 0x0107e80000000000 */
[----:B-----5:R4:W-:Y:S04]  /*7f80*/  STS.U8 [R19+0x2], R31 ;  /* 0x0000021f13007388 */ /* 0x0209e80000000000 */
[----:B------:R5:W-:Y:S04]  /*7f90*/  STS.U8 [R19+0x3], R33 ;  /* 0x0000032113007388 */ /* 0x000be80000000000 */
[----:B------:R1:W-:Y:S04]  /*7fa0*/  STS.U8 [R19+0x4], R35 ;  /* 0x0000042313007388 */ /* 0x0003e80000000000 */
[----:B------:R1:W-:Y:S04]  /*7fb0*/  STS.U8 [R19+0x5], R37 ;  /* 0x0000052513007388 */ /* 0x0003e80000000000 */
[----:B--2---:R2:W-:Y:S04]  /*7fc0*/  STS.U8 [R19+0x6], R39 ;  /* 0x0000062713007388 */ /* 0x0045e80000000000 */
[----:B------:R2:W-:Y:S04]  /*7fd0*/  STS.U8 [R19+0x7], R41 ;  /* 0x0000072913007388 */ /* 0x0005e80000000000 */
[----:B------:R2:W-:Y:S04]  /*7fe0*/  STS.U8 [R19+0x8], R43 ;  /* 0x0000082b13007388 */ /* 0x0005e80000000000 */
[----:B------:R2:W-:Y:S04]  /*7ff0*/  STS.U8 [R19+0x9], R45 ;  /* 0x0000092d13007388 */ /* 0x0005e80000000000 */
[----:B0-----:R-:W2:Y:S04]  /*8000*/  LDL.U8 R49, [R1+0x2b] ;  /* 0x00002b0001317983 */ /* 0x001ea80000100000 */
[----:B---3--:R-:W3:Y:S04]  /*8010*/  LDL.U8 R29, [R1+0x2c] ;  /* 0x00002c00011d7983 */ /* 0x008ee80000100000 */
[----:B----4-:R-:W4:Y:S04]  /*8020*/  LDL.U8 R31, [R1+0x2d] ;  /* 0x00002d00011f7983 */ /* 0x010f280000100000 */
[----:B-----5:R-:W5:Y:S04]  /*8030*/  LDL.U8 R33, [R1+0x2e] ;  /* 0x00002e0001217983 */ /* 0x020f680000100000 */
[----:B-1----:R-:W5:Y:S04]  /*8040*/  LDL.U8 R35, [R1+0x2f] ;  /* 0x00002f0001237983 */ /* 0x002f680000100000 */
[----:B------:R-:W5:Y:S04]  /*8050*/  LDL.U8 R37, [R1+0x30] ;  /* 0x0000300001257983 */ /* 0x000f680000100000 */
[----:B--2---:R-:W2:Y:S04]  /*8060*/  LDL.U8 R39, [R1+0x31] ;  /* 0x0000310001277983 */ /* 0x004ea80000100000 */
[----:B------:R-:W2:Y:S04]  /*8070*/  LDL.U8 R41, [R1+0x32] ;  /* 0x0000320001297983 */ /* 0x000ea80000100000 */
[----:B------:R-:W2:Y:S04]  /*8080*/  LDL.U8 R43, [R1+0x33] ;  /* 0x00003300012b7983 */ /* 0x000ea80000100000 */
[----:B------:R-:W2:Y:S04]  /*8090*/  LDL.U8 R45, [R1+0x34] ;  /* 0x00003400012d7983 */ /* 0x000ea80000100000 */
[----:B------:R0:W-:Y:S04]  /*80a0*/  STS.U8 [R19+0xa], R47 ;  /* 0x00000a2f13007388 */ /* 0x0001e80000000000 */
[----:B0-----:R-:W2:Y:S04]  /*80b0*/  LDL.U8 R47, [R1+0x35] ;  /* 0x00003500012f7983 */ /* 0x001ea80000100000 */
[----:B------:R0:W-:Y:S04]  /*80c0*/  STS.U8 [R19+0xb], R49 ;  /* 0x00000b3113007388 */ /* 0x0001e80000000000 */
[----:B---3--:R1:W-:Y:S04]  /*80d0*/  STS.U8 [R19+0xc], R29 ;  /* 0x00000c1d13007388 */ /* 0x0083e80000000000 */
        /* <DEDUP_REMOVED lines=8> */
[----:B0-----:R-:W2:Y:S04]  /*8160*/  LDL.U8 R49, [R1+0x36] ;  /* 0x0000360001317983 */ /* 0x001ea80000100000 */
[----:B-1----:R-:W2:Y:S04]  /*8170*/  LDL.U8 R29, [R1+0x37] ;  /* 0x00003700011d7983 */ /* 0x002ea80000100000 */
[----:B---3--:R-:W3:Y:S04]  /*8180*/  LDL.U8 R31, [R1+0x38] ;  /* 0x00003800011f7983 */ /* 0x008ee80000100000 */
[----:B----4-:R-:W4:Y:S04]  /*8190*/  LDL.U8 R33, [R1+0x39] ;  /* 0x0000390001217983 */ /* 0x010f280000100000 */
[----:B-----5:R-:W5:Y:S04]  /*81a0*/  LDL.U8 R35, [R1+0x3a] ;  /* 0x00003a0001237983 */ /* 0x020f680000100000 */
[----:B------:R-:W5:Y:S04]  /*81b0*/  LDL.U8 R37, [R1+0x3b] ;  /* 0x00003b0001257983 */ /* 0x000f680000100000 */
[----:B--2---:R-:W2:Y:S04]  /*81c0*/  LDL.U8 R39, [R1+0x3c] ;  /* 0x00003c0001277983 */ /* 0x004ea80000100000 */
[----:B------:R-:W2:Y:S04]  /*81d0*/  LDL.U8 R41, [R1+0x3d] ;  /* 0x00003d0001297983 */ /* 0x000ea80000100000 */
[----:B------:R-:W2:Y:S04]  /*81e0*/  LDL.U8 R43, [R1+0x3e] ;  /* 0x00003e00012b7983 */ /* 0x000ea80000100000 */
[----:B------:R-:W2:Y:S04]  /*81f0*/  LDL.U8 R45, [R1+0x3f] ;  /* 0x00003f00012d7983 */ /* 0x000ea80000100000 */
        /* <DEDUP_REMOVED lines=34> */
[----:B------:R0:W-:Y:S04]  /*8420*/  STS.U8 [R19+0x16], R49 ;  /* 0x0000163113007388 */ /* 0x0001e80000000000 */
[----:B------:R0:W-:Y:S04]  /*8430*/  STS.U8 [R19+0x17], R29 ;  /* 0x0000171d13007388 */ /* 0x0001e80000000000 */
[----:B---3--:R0:W-:Y:S04]  /*8440*/  STS.U8 [R19+0x18], R31 ;  /* 0x0000181f13007388 */ /* 0x0081e80000000000 */
[----:B----4-:R0:W-:Y:S04]  /*8450*/  STS.U8 [R19+0x19], R33 ;  /* 0x0000192113007388 */ /* 0x0101e80000000000 */
[----:B-----5:R0:W-:Y:S04]  /*8460*/  STS.U8 [R19+0x1a], R35 ;  /* 0x00001a2313007388 */ /* 0x0201e80000000000 */
[----:B------:R0:W-:Y:S04]  /*8470*/  STS.U8 [R19+0x1b], R37 ;  /* 0x00001b2513007388 */ /* 0x0001e80000000000 */
[----:B--2---:R0:W-:Y:S04]  /*8480*/  STS.U8 [R19+0x1c], R39 ;  /* 0x00001c2713007388 */ /* 0x0041e80000000000 */
[----:B------:R0:W-:Y:S04]  /*8490*/  STS.U8 [R19+0x1d], R41 ;  /* 0x00001d2913007388 */ /* 0x0001e80000000000 */
[----:B------:R0:W-:Y:S04]  /*84a0*/  STS.U8 [R19+0x1e], R43 ;  /* 0x00001e2b13007388 */ /* 0x0001e80000000000 */
[----:B------:R0:W-:Y:S02]  /*84b0*/  STS.U8 [R19+0x1f], R45 ;  /* 0x00001f2d13007388 */ /* 0x0001e40000000000 */
.L_x_23:
[----:B------:R-:W-:Y:S05]  /*84c0*/  BSYNC.RECONVERGENT B1 ;  /* 0x0000000000017941 */ /* 0x000fea0003800200 */
.L_x_22:
[----:B------:R-:W-:-:S05]  /*84d0*/  VIADD R27, R27, 0x1 ;  /* 0x000000011b1b7836 */ /* 0x000fca0000000000 */
[----:B------:R-:W-:-:S13]  /*84e0*/  ISETP.NE.AND P0, PT, R27, 0x8, PT ;  /* 0x000000081b00780c */ /* 0x000fda0003f05270 */
[----:B------:R-:W-:Y:S05]  /*84f0*/  @P0 BRA `(.L_x_40) ;  /* 0xffffff8800c80947 */ /* 0x000fea000383ffff */
[----:B------:R-:W-:Y:S01]  /*8500*/  ISETP.NE.AND P0, PT, R23, 0x4, PT ;  /* 0x000000041700780c */ /* 0x000fe20003f05270 */
[----:B------:R-:W-:-:S12]  /*8510*/  IMAD.MOV.U32 R15, RZ, RZ, R23 ;  /* 0x000000ffff0f7224 */ /* 0x000fd800078e0017 */
[----:B------:R-:W-:Y:S05]  /*8520*/  @P0 BRA `(.L_x_41) ;  /* 0xffffff8800b00947 */ /* 0x000fea000383ffff */
.L_x_4:
[----:B------:R-:W-:Y:S05]  /*8530*/  BSYNC.RECONVERGENT B0 ;  /* 0x0000000000007941 */ /* 0x000fea0003800200 */
.L_x_3:
[----:B0-----:R-:W0:Y:S01]  /*8540*/  S2R R0, SR_TID.X ;  /* 0x0000000000007919 */ /* 0x001e220000002100 */
[----:B------:R-:W-:Y:S01]  /*8550*/  BSSY.RECONVERGENT B0, `(.L_x_42) ;  /* 0x0000829000007945 */ /* 0x000fe20003800200 */
[----:B------:R-:W-:Y:S01]  /*8560*/  BAR.SYNC.DEFER_BLOCKING 0x0 ;  /* 0x0000000000007b1d */ /* 0x000fe20000010000 */
[----:B0-----:R-:W-:-:S13]  /*8570*/  ISETP.GT.U32.AND P0, PT, R0, 0x1ef, PT ;  /* 0x000001ef0000780c */ /* 0x001fda0003f04070 */
[----:B------:R-:W-:Y:S05]  /*8580*/  @P0 BRA `(.L_x_43) ;  /* 0x0000008000940947 */ /* 0x000fea0003800000 */
[----:B------:R-:W-:-:S13]  /*8590*/  ISETP.GT.U32.AND P0, PT, R0, 0x15, PT ;  /* 0x000000150000780c */ /* 0x000fda0003f04070 */
[----:B------:R-:W-:Y:S05]  /*85a0*/  @P0 BRA `(.L_x_43) ;  /* 0x00000080008c0947 */ /* 0x000fea0003800000 */
[----:B--2---:R-:W-:Y:S01]  /*85b0*/  IMAD R21, R0, 0x2a0, R21 ;  /* 0x000002a000157824 */ /* 0x004fe200078e0215 */
[----:B-1----:R-:W-:Y:S01]  /*85c0*/  IADD3 R13, PT, PT, R1, 0x20, RZ ;  /* 0x00000020010d7810 */ /* 0x002fe20007ffe0ff */
[----:B------:R-:W-:Y:S02]  /*85d0*/  IMAD.MOV.U32 R19, RZ, RZ, R1 ;  /* 0x000000ffff137224 */ /* 0x000fe400078e0001 */
[----:B------:R-:W-:Y:S01]  /*85e0*/  IMAD.MOV.U32 R15, RZ, RZ, RZ ;  /* 0x000000ffff0f7224 */ /* 0x000fe200078e00ff */
[----:B------:R-:W0:Y:S01]  /*85f0*/  LDS.U8 R0, [R21] ;  /* 0x0000000015007984 */ /* 0x000e220000000000 */
[----:B------:R-:W-:-:S03]  /*8600*/  IMAD.MOV.U32 R17, RZ, RZ, RZ ;  /* 0x000000ffff117224 */ /* 0x000fc600078e00ff */
[----:B------:R-:W1:Y:S04]  /*8610*/  LDS.U8 R2, [R21+0x1] ;  /* 0x0000010015027984 */ /* 0x000e680000000000 */
        /* <DEDUP_REMOVED lines=30> */
[----:B0-----:R0:W-:Y:S04]  /*8800*/  STL.U8 [R1], R0 ;  /* 0x0000000001007387 */ /* 0x0011e80000100000 */
[----:B------:R0:W-:Y:S04]  /*8810*/  STL.U8 [R1+0x20], R0 ;  /* 0x0000200001007387 */ /* 0x0001e80000100000 */
[----:B-1----:R0:W-:Y:S04]  /*8820*/  STL.U8 [R1+0x1], R2 ;  /* 0x0000010201007387 */ /* 0x0021e80000100000 */
        /* <DEDUP_REMOVED lines=61> */
.L_x_81:
[----:B------:R-:W-:Y:S02]  /*8c00*/  HFMA2 R23, -RZ, RZ, 0, 0 ;  /* 0x00000000ff177431 */ /* 0x000fe400000001ff */
[C---:B------:R-:W-:Y:S02]  /*8c10*/  VIADD R25, R15.reuse, 0x1 ;  /* 0x000000010f197836 */ /* 0x040fe40000000000 */
[----:B01----:R-:W-:-:S07]  /*8c20*/  IMAD R27, R15, 0x8, R19 ;  /* 0x000000080f1b7824 */ /* 0x003fce00078e0213 */
.L_x_80:
[----:B01----:R-:W-:-:S05]  /*8c30*/  IMAD.IADD R49, R27, 0x1, R23 ;  /* 0x000000011b317824 */ /* 0x003fca00078e0217 */
[----:B------:R-:W2:Y:S01]  /*8c40*/  LDL.U8 R39, [R49] ;  /* 0x0000000031277983 */ /* 0x000ea20000100000 */
[----:B------:R-:W-:Y:S01]  /*8c50*/  BSSY.RECONVERGENT B1, `(.L_x_44) ;  /* 0x00003e2000017945 */ /* 0x000fe20003800200 */
[----:B--2---:R-:W-:-:S04]  /*8c60*/  LOP3.LUT R21, R39, 0x2, RZ, 0xfc, !PT ;  /* 0x0000000227157812 */ /* 0x004fc800078efcff */
[----:B------:R-:W-:-:S04]  /*8c70*/  PRMT R21, R21, 0x9910, RZ ;  /* 0x0000991015157816 */ /* 0x000fc800000000ff */
[----:B------:R-:W-:-:S13]  /*8c80*/  ISETP.NE.AND P0, PT, R21, 0x7, PT ;  /* 0x000000071500780c */ /* 0x000fda0003f05270 */
[----:B------:R-:W-:Y:S05]  /*8c90*/  @P0 BRA `(.L_x_45) ;  /* 0x0000003c00740947 */ /* 0x000fea0003800000 */
[----:B------:R-:W-:Y:S01]  /*8ca0*/  LOP3.LUT P1, RZ, R23, 0x1, RZ, 0xc0, !PT ;  /* 0x0000000117ff7812 */ /* 0x000fe2000782c0ff */
[----:B------:R-:W-:Y:S03]  /*8cb0*/  BSSY.RECONVERGENT B2, `(.L_x_46) ;  /* 0x00000f3000027945 */ /* 0x000fe60003800200 */
[----:B------:R-:W-:-:S13]  /*8cc0*/  ISETP.EQ.OR P0, PT, R15, 0x3, !P1 ;  /* 0x000000030f00780c */ /* 0x000fda0004f02670 */
[----:B------:R-:W-:Y:S05]  /*8cd0*/  @P0 BRA `(.L_x_47) ;  /* 0x0000000400e00947 */ /* 0x000fea0003800000 */
[----:B------:R-:W-:-:S04]  /*8ce0*/  VIADD R47, R23, 0xffffffff ;  /* 0xffffffff172f7836 */ /* 0x000fc80000000000 */
[----:B------:R-:W-:-:S06]  /*8cf0*/  IMAD.IADD R21, R27, 0x1, R47 ;  /* 0x000000011b157824 */ /* 0x000fcc00078e022f */
[----:B------:R-:W2:Y:S01]  /*8d00*/  LDL.U8 R21, [R21+0x8] ;  /* 0x0000080015157983 */ /* 0x000ea20000100000 */
[----:B------:R-:W-:Y:S01]  /*8d10*/  BSSY.RECONVERGENT B3, `(.L_x_48) ;  /* 0x0000073000037945 */ /* 0x000fe20003800200 */
[----:B--2---:R-:W-:-:S13]  /*8d20*/  ISETP.NE.AND P0, PT, R21, RZ, PT ;  /* 0x000000ff1500720c */ /* 0x004fda0003f05270 */
[----:B------:R-:W-:Y:S05]  /*8d30*/  @P0 BRA `(.L_x_49) ;  /* 0x0000000400c00947 */ /* 0x000fea0003800000 */
[C---:B------:R-:W-:Y:S01]  /*8d40*/  ISETP.NE.AND P0, PT, R23.reuse, 0x1, PT ;  /* 0x000000011700780c */ /* 0x040fe20003f05270 */
[----:B------:R-:W-:Y:S01]  /*8d50*/  IMAD.IADD R51, R23, 0x1, R27 ;  /* 0x0000000117337824 */ /* 0x000fe200078e021b */
[----:B------:R-:W-:-:S11]  /*8d60*/  MOV R21, 0x7 ;  /* 0x0000000700157802 */ /* 0x000fd60000000f00 */
[----:B------:R1:W-:Y:S04]  /*8d70*/  @!P0 STL.U8 [R27+0x28], R21 ;  /* 0x000028151b008387 */ /* 0x0003e80000100000 */
[----:B------:R-:W2:Y:S01]  /*8d80*/  @P0 LDL.U8 R45, [R51+0x20] ;  /* 0x00002000332d0983 */ /* 0x000ea20000100000 */
[----:B------:R-:W3:Y:S01]  /*8d90*/  S2UR UR5, SR_CgaCtaId ;  /* 0x00000000000579c3 */ /* 0x000ee20000008800 */
[----:B------:R-:W-:Y:S01]  /*8da0*/  UMOV UR4, 0x400 ;  /* 0x0000040000047882 */ /* 0x000fe20000000000 */
[----:B------:R-:W-:Y:S01]  /*8db0*/  @P0 IMAD.IADD R47, R47, 0x1, R27 ;  /* 0x000000012f2f0824 */ /* 0x000fe200078e021b */
[----:B------:R-:W4:Y:S01]  /*8dc0*/  S2R R29, SR_TID.X ;  /* 0x00000000001d7919 */ /* 0x000f220000002100 */
[----:B---3--:R-:W-:-:S06]  /*8dd0*/  ULEA UR4, UR5, UR4, 0x18 ;  /* 0x0000000405047291 */ /* 0x008fcc000f8ec0ff */
[----:B----4-:R-:W-:-:S05]  /*8de0*/  LEA R31, R29, UR4, 0x5 ;  /* 0x000000041d1f7c11 */ /* 0x010fca000f8e28ff */
[----:B-1----:R-:W-:Y:S01]  /*8df0*/  IMAD R21, R29, 0x2a0, R31 ;  /* 0x000002a01d157824 */ /* 0x002fe200078e021f */
[----:B--2---:R1:W-:Y:S04]  /*8e00*/  @P0 STL.U8 [R47+0x28], R45 ;  /* 0x0000282d2f000387 */ /* 0x0043e80000100000 */
[----:B------:R2:W-:Y:S04]  /*8e10*/  STL.U8 [R51+0x20], RZ ;  /* 0x000020ff33007387 */ /* 0x0005e80000100000 */
[----:B------:R-:W3:Y:S04]  /*8e20*/  LDL.U8 R53, [R1+0x20] ;  /* 0x0000200001357983 */ /* 0x000ee80000100000 */
[----:B------:R-:W4:Y:S04]  /*8e30*/  LDL.U8 R29, [R1+0x21] ;  /* 0x00002100011d7983 */ /* 0x000f280000100000 */
[----:B------:R-:W5:Y:S04]  /*8e40*/  LDL.U8 R31, [R1+0x22] ;  /* 0x00002200011f7983 */ /* 0x000f680000100000 */
[----:B------:R-:W5:Y:S04]  /*8e50*/  LDL.U8 R33, [R1+0x23] ;  /* 0x0000230001217983 */ /* 0x000f680000100000 */
[----:B------:R-:W5:Y:S04]  /*8e60*/  LDL.U8 R35, [R1+0x24] ;  /* 0x0000240001237983 */ /* 0x000f680000100000 */
[----:B------:R-:W5:Y:S04]  /*8e70*/  LDL.U8 R37, [R1+0x25] ;  /* 0x0000250001257983 */ /* 0x000f680000100000 */
[----:B------:R-:W5:Y:S04]  /*8e80*/  LDL.U8 R41, [R1+0x26] ;  /* 0x0000260001297983 */ /* 0x000f680000100000 */
[----:B------:R-:W5:Y:S01]  /*8e90*/  LDL.U8 R43, [R1+0x27] ;  /* 0x00002700012b7983 */ /* 0x000f620000100000 */
[----:B------:R-:W-:-:S03]  /*8ea0*/  IMAD R21, R17, 0x20, R21 ;  /* 0x0000002011157824 */ /* 0x000fc600078e0215 */
[----:B-1----:R-:W5:Y:S04]  /*8eb0*/  LDL.U8 R45, [R1+0x28] ;  /* 0x00002800012d7983 */ /* 0x002f680000100000 */
[----:B------:R-:W5:Y:S04]  /*8ec0*/  LDL.U8 R47, [R1+0x29] ;  /* 0x00002900012f7983 */ /* 0x000f680000100000 */
[----:B--2---:R-:W2:Y:S04]  /*8ed0*/  LDL.U8 R51, [R1+0x2a] ;  /* 0x00002a0001337983 */ /* 0x004ea80000100000 */
[----:B---3--:R1:W-:Y:S04]  /*8ee0*/  STS.U8 [R21], R53 ;  /* 0x0000003515007388 */ /* 0x0083e80000000000 */
        /* <DEDUP_REMOVED lines=9> */
[----:B-1----:R-:W2:Y:S04]  /*8f80*/  LDL.U8 R53, [R1+0x2b] ;  /* 0x00002b0001357983 */ /* 0x002ea80000100000 */
[----:B---3--:R-:W3:Y:S04]  /*8f90*/  LDL.U8 R29, [R1+0x2c] ;  /* 0x00002c00011d7983 */ /* 0x008ee80000100000 */
[----:B----4-:R-:W4:Y:S04]  /*8fa0*/  LDL.U8 R31, [R1+0x2d] ;  /* 0x00002d00011f7983 */ /* 0x010f280000100000 */
[----:B-----5:R-:W5:Y:S04]  /*8fb0*/  LDL.U8 R33, [R1+0x2e] ;  /* 0x00002e0001217983 */ /* 0x020f680000100000 */
[----:B0-----:R-:W5:Y:S04]  /*8fc0*/  LDL.U8 R35, [R1+0x2f] ;  /* 0x00002f0001237983 */ /* 0x001f680000100000 */
        /* <DEDUP_REMOVED lines=71> */
.L_x_49:
[----:B------:R-:W-:Y:S05]  /*9440*/  BSYNC.RECONVERGENT B3 ;  /* 0x0000000000037941 */ /* 0x000fea0003800200 */
.L_x_48:
[----:B------:R-:W-:Y:S05]  /*9450*/  BRA `(.L_x_50) ;  /* 0x0000000000087947 */ /* 0x000fea0003800000 */
.L_x_47:
[----:B------:R-:W-:Y:S01]  /*9460*/  PLOP3.LUT P0, PT, PT, PT, PT, 0x80, 0x8 ;  /* 0x000000000008781c */ /* 0x000fe20003f0f070 */
[----:B------:R-:W-:-:S12]  /*9470*/  @!P1 BRA `(.L_x_51) ;  /* 0x0000000400d89947 */ /* 0x000fd80003800000 */
.L_x_50:
[----:B-1----:R-:W-:-:S04]  /*9480*/  VIADD R47, R23, 0xffffffff ;  /* 0xffffffff172f7836 */ /* 0x002fc80000000000 */
[----:B------:R-:W-:-:S06]  /*9490*/  IMAD.IADD R21, R27, 0x1, R47 ;  /* 0x000000011b157824 */ /* 0x000fcc00078e022f */
[----:B------:R-:W2:Y:S01]  /*94a0*/  LDL.U8 R21, [R21] ;  /* 0x0000000015157983 */ /* 0x000ea20000100000 */
[----:B------:R-:W-:Y:S02]  /*94b0*/  PLOP3.LUT P0, PT, PT, PT, PT, 0x8, 0x80 ;  /* 0x000000000080781c */ /* 0x000fe40003f0e170 */
[----:B--2---:R-:W-:-:S13]  /*94c0*/  ISETP.NE.AND P1, PT, R21, RZ, PT ;  /* 0x000000ff1500720c */ /* 0x004fda0003f25270 */
[----:B------:R-:W-:Y:S05]  /*94d0*/  @P1 BRA `(.L_x_51) ;  /* 0x0000000400c01947 */ /* 0x000fea0003800000 */
[C---:B------:R-:W-:Y:S01]  /*94e0*/  ISETP.NE.AND P1, PT, R23.reuse, 0x1, PT ;  /* 0x000000011700780c */ /* 0x040fe20003f25270 */
[----:B------:R-:W-:Y:S01]  /*94f0*/  IMAD.MOV.U32 R21, RZ, RZ, 0x7 ;  /* 0x00000007ff157424 */ /* 0x000fe200078e00ff */
[----:B------:R-:W-:-:S11]  /*9500*/  IADD3 R51, PT, PT, R23, R27, RZ ;  /* 0x0000001b17337210 */ /* 0x000fd60007ffe0ff */
        /* <DEDUP_REMOVED lines=109> */
.L_x_51:
[----:B------:R-:W-:Y:S05]  /*9be0*/  BSYNC.RECONVERGENT B2 ;  /* 0x0000000000027941 */ /* 0x000fea0003800200 */
.L_x_46:
[----:B------:R-:W-:Y:S02]  /*9bf0*/  ISETP.EQ.OR P3, PT, R15, RZ, !P0 ;  /* 0x000000ff0f00720c */ /* 0x000fe40004762670 */
[C---:B------:R-:W-:Y:S02]  /*9c00*/  ISETP.GT.U32.AND P1, PT, R23.reuse, 0x1, PT ;  /* 0x000000011700780c */ /* 0x040fe40003f24070 */
[----:B-1----:R-:W-:-:S04]  /*9c10*/  LOP3.LUT R21, R23, 0x1, RZ, 0xc0, !PT ;  /* 0x0000000117157812 */ /* 0x002fc800078ec0ff */
[----:B------:R-:W-:-:S04]  /*9c20*/  ISETP.EQ.U32.AND P1, PT, R21, 0x1, P1 ;  /* 0x000000011500780c */ /* 0x000fc80000f22070 */
[----:B------:R-:W-:Y:S01]  /*9c30*/  ISETP.EQ.OR P2, PT, R15, 0x3, !P1 ;  /* 0x000000030f00780c */ /* 0x000fe20004f42670 */
[----:B------:R-:W-:-:S12]  /*9c40*/  @P3 BRA `(.L_x_52) ;  /* 0x0000000400c43947 */ /* 0x000fd80003800000 */
[----:B------:R-:W2:Y:S01]  /*9c50*/  LDL.U8 R21, [R49+-0x9] ;  /* 0xfffff70031157983 */ /* 0x000ea20000100000 */
[----:B------:R-:W-:Y:S01]  /*9c60*/  BSSY.RECONVERGENT B2, `(.L_x_52) ;  /* 0x000006f000027945 */ /* 0x000fe20003800200 */
[----:B--2---:R-:W-:-:S13]  /*9c70*/  ISETP.NE.AND P3, PT, R21, RZ, PT ;  /* 0x000000ff1500720c */ /* 0x004fda0003f65270 */
[----:B------:R-:W-:Y:S05]  /*9c80*/  @P3 BRA `(.L_x_53) ;  /* 0x0000000400b03947 */ /* 0x000fea0003800000 */
[----:B------:R-:W-:-:S05]  /*9c90*/  IADD3 R45, PT, PT, R23, R27, RZ ;  /* 0x0000001b172d7210 */ /* 0x000fca0007ffe0ff */
[----:B------:R-:W2:Y:S01]  /*9ca0*/  LDL.U8 R21, [R45+0x20] ;  /* 0x000020002d157983 */ /* 0x000ea20000100000 */
[----:B------:R-:W1:Y:S01]  /*9cb0*/  S2UR UR5, SR_CgaCtaId ;  /* 0x00000000000579c3 */ /* 0x000e620000008800 */
[----:B------:R-:W-:Y:S01]  /*9cc0*/  UMOV UR4, 0x400 ;  /* 0x0000040000047882 */ /* 0x000fe20000000000 */
[----:B------:R-:W3:Y:S01]  /*9cd0*/  S2R R29, SR_TID.X ;  /* 0x00000000001d7919 */ /* 0x000ee20000002100 */
[----:B------:R-:W-:Y:S01]  /*9ce0*/  STL.U8 [R45+0x20], RZ ;  /* 0x000020ff2d007387 */ /* 0x000fe20000100000 */
[----:B-1----:R-:W-:-:S06]  /*9cf0*/  ULEA UR4, UR5, UR4, 0x18 ;  /* 0x0000000405047291 */ /* 0x002fcc000f8ec0ff */
[----:B---3--:R-:W-:-:S05]  /*9d00*/  LEA R31, R29, UR4, 0x5 ;  /* 0x000000041d1f7c11 */ /* 0x008fca000f8e28ff */
[----:B------:R-:W-:Y:S01]  /*9d10*/  IMAD R47, R29, 0x2a0, R31 ;  /* 0x000002a01d2f7824 */ /* 0x000fe200078e021f */
[----:B--2---:R1:W-:Y:S04]  /*9d20*/  STL.U8 [R45+0x17], R21 ;  /* 0x000017152d007387 */ /* 0x0043e80000100000 */
[----:B------:R-:W2:Y:S04]  /*9d30*/  LDL.U8 R53, [R1+0x20] ;  /* 0x0000200001357983 */ /* 0x000ea80000100000 */
[----:B------:R-:W3:Y:S01]  /*9d40*/  LDL.U8 R29, [R1+0x21] ;  /* 0x00002100011d7983 */ /* 0x000ee20000100000 */
[----:B-1----:R-:W-:-:S03]  /*9d50*/  IMAD R21, R17, 0x20, R47 ;  /* 0x0000002011157824 */ /* 0x002fc600078e022f */
[----:B------:R-:W4:Y:S04]  /*9d60*/  LDL.U8 R31, [R1+0x22] ;  /* 0x00002200011f7983 */ /* 0x000f280000100000 */
[----:B------:R-:W5:Y:S04]  /*9d70*/  LDL.U8 R33, [R1+0x23] ;  /* 0x0000230001217983 */ /* 0x000f680000100000 */
[----:B------:R-:W5:Y:S04]  /*9d80*/  LDL.U8 R35, [R1+0x24] ;  /* 0x0000240001237983 */ /* 0x000f680000100000 */
[----:B------:R-:W5:Y:S04]  /*9d90*/  LDL.U8 R37, [R1+0x25] ;  /* 0x0000250001257983 */ /* 0x000f680000100000 */
[----:B------:R-:W5:Y:S04]  /*9da0*/  LDL.U8 R41, [R1+0x26] ;  /* 0x0000260001297983 */ /* 0x000f680000100000 */
[----:B------:R-:W5:Y:S04]  /*9db0*/  LDL.U8 R43, [R1+0x27] ;  /* 0x00002700012b7983 */ /* 0x000f680000100000 */
[----:B------:R-:W5:Y:S04]  /*9dc0*/  LDL.U8 R45, [R1+0x28] ;  /* 0x00002800012d7983 */ /* 0x000f680000100000 */
[----:B------:R-:W5:Y:S04]  /*9dd0*/  LDL.U8 R47, [R1+0x29] ;  /* 0x00002900012f7983 */ /* 0x000f680000100000 */
[----:B------:R-:W5:Y:S04]  /*9de0*/  LDL.U8 R51, [R1+0x2a] ;  /* 0x00002a0001337983 */ /* 0x000f680000100000 */
        /* <DEDUP_REMOVED lines=10> */
[----:B-1----:R-:W5:Y:S04]  /*9e90*/  LDL.U8 R53, [R1+0x2b] ;  /* 0x00002b0001357983 */ /* 0x002f680000100000 */
[----:B--2---:R-:W2:Y:S04]  /*9ea0*/  LDL.U8 R29, [R1+0x2c] ;  /* 0x00002c00011d7983 */ /* 0x004ea80000100000 */
[----:B---3--:R-:W3:Y:S04]  /*9eb0*/  LDL.U8 R31, [R1+0x2d] ;  /* 0x00002d00011f7983 */ /* 0x008ee80000100000 */
[----:B----4-:R-:W4:Y:S04]  /*9ec0*/  LDL.U8 R33, [R1+0x2e] ;  /* 0x00002e0001217983 */ /* 0x010f280000100000 */
[----:B-----5:R-:W5:Y:S04]  /*9ed0*/  LDL.U8 R35, [R1+0x2f] ;  /* 0x00002f0001237983 */ /* 0x020f680000100000 */
[----:B0-----:R-:W5:Y:S04]  /*9ee0*/  LDL.U8 R37, [R1+0x30] ;  /* 0x0000300001257983 */ /* 0x001f680000100000 */
[----:B------:R-:W5:Y:S04]  /*9ef0*/  LDL.U8 R41, [R1+0x31] ;  /* 0x0000310001297983 */ /* 0x000f680000100000 */
[----:B------:R-:W5:Y:S04]  /*9f00*/  LDL.U8 R43, [R1+0x32] ;  /* 0x00003200012b7983 */ /* 0x000f680000100000 */
[----:B------:R-:W5:Y:S04]  /*9f10*/  LDL.U8 R45, [R1+0x33] ;  /* 0x00003300012d7983 */ /* 0x000f680000100000 */
[----:B------:R-:W5:Y:S04]  /*9f20*/  LDL.U8 R47, [R1+0x34] ;  /* 0x00003400012f7983 */ /* 0x000f680000100000 */
[----:B------:R0:W-:Y:S04]  /*9f30*/  STS.U8 [R21+0xa], R51 ;  /* 0x00000a3315007388 */ /* 0x0001e80000000000 */
[----:B0-----:R-:W5:Y:S04]  /*9f40*/  LDL.U8 R51, [R1+0x35] ;  /* 0x0000350001337983 */ /* 0x001f680000100000 */
[----:B------:R0:W-:Y:S04]  /*9f50*/  STS.U8 [R21+0xb], R53 ;  /* 0x00000b3515007388 */ /* 0x0001e80000000000 */
[----:B--2---:R1:W-:Y:S04]  /*9f60*/  STS.U8 [R21+0xc], R29 ;  /* 0x00000c1d15007388 */ /* 0x0043e80000000000 */
        /* <DEDUP_REMOVED lines=8> */
[----:B0-----:R-:W5:Y:S04]  /*9ff0*/  LDL.U8 R53, [R1+0x36] ;  /* 0x0000360001357983 */ /* 0x001f680000100000 */
[----:B-1----:R-:W5:Y:S04]  /*a000*/  LDL.U8 R29, [R1+0x37] ;  /* 0x00003700011d7983 */ /* 0x002f680000100000 */
[----:B--2---:R-:W2:Y:S04]  /*a010*/  LDL.U8 R31, [R1+0x38] ;  /* 0x00003800011f7983 */ /* 0x004ea80000100000 */
[----:B---3--:R-:W3:Y:S04]  /*a020*/  LDL.U8 R33, [R1+0x39] ;  /* 0x0000390001217983 */ /* 0x008ee80000100000 */
        /* <DEDUP_REMOVED lines=49> */
[----:B------:R1:W-:Y:S02]  /*a340*/  STS.U8 [R21+0x1f], R47 ;  /* 0x00001f2f15007388 */ /* 0x0003e40000000000 */
.L_x_53:
[----:B------:R-:W-:Y:S05]  /*a350*/  BSYNC.RECONVERGENT B2 ;  /* 0x0000000000027941 */ /* 0x000fea0003800200 */
.L_x_52:
[----:B------:R-:W-:Y:S05]  /*a360*/  @!P0 BRA `(.L_x_54) ;  /* 0x0000000400c48947 */ /* 0x000fea0003800000 */
[----:B------:R-:W2:Y:S01]  /*a370*/  LDL.U8 R49, [R49+-0x1] ;  /* 0xffffff0031317983 */ /* 0x000ea20000100000 */
[----:B------:R-:W-:Y:S01]  /*a380*/  BSSY.RECONVERGENT B2, `(.L_x_54) ;  /* 0x000006f000027945 */ /* 0x000fe20003800200 */
[----:B--2---:R-:W-:-:S13]  /*a390*/  ISETP.NE.AND P3, PT, R49, RZ, PT ;  /* 0x000000ff3100720c */ /* 0x004fda0003f65270 */
[----:B------:R-:W-:Y:S05]  /*a3a0*/  @P3 BRA `(.L_x_55) ;  /* 0x0000000400b03947 */ /* 0x000fea0003800000 */
[----:B-1----:R-:W-:-:S05]  /*a3b0*/  IMAD.IADD R41, R23, 0x1, R27 ;  /* 0x0000000117297824 */ /* 0x002fca00078e021b */
[----:B------:R-:W2:Y:S01]  /*a3c0*/  LDL.U8 R37, [R41+0x20] ;  /* 0x0000200029257983 */ /* 0x000ea20000100000 */
[----:B------:R-:W1:Y:S01]  /*a3d0*/  S2UR UR5, SR_CgaCtaId ;  /* 0x00000000000579c3 */ /* 0x000e620000008800 */
[----:B------:R-:W3:Y:S01]  /*a3e0*/  S2R R21, SR_TID.X ;  /* 0x0000000000157919 */ /* 0x000ee20000002100 */
[----:B------:R-:W-:Y:S01]  /*a3f0*/  UMOV UR4, 0x400 ;  /* 0x0000040000047882 */ /* 0x000fe20000000000 */
[----:B------:R-:W-:Y:S01]  /*a400*/  STL.U8 [R41+0x20], RZ ;  /* 0x000020ff29007387 */ /* 0x000fe20000100000 */
[----:B-1----:R-:W-:-:S03]  /*a410*/  ULEA UR4, UR5, UR4, 0x18 ;  /* 0x0000000405047291 */ /* 0x002fc6000f8ec0ff */
[----:B--2---:R3:W-:Y:S04]  /*a420*/  STL.U8 [R41+0x1f], R37 ;  /* 0x00001f2529007387 */ /* 0x0047e80000100000 */
[----:B------:R-:W2:Y:S04]  /*a430*/  LDL.U8 R49, [R1+0x20] ;  /* 0x0000200001317983 */ /* 0x000ea80000100000 */
[----:B------:R-:W4:Y:S01]  /*a440*/  LDL.U8 R29, [R1+0x21] ;  /* 0x00002100011d7983 */ /* 0x000f220000100000 */
[----:B---3--:R-:W-:-:S03]  /*a450*/  LEA R37, R21, UR4, 0x5 ;  /* 0x0000000415257c11 */ /* 0x008fc6000f8e28ff */
[----:B------:R-:W3:Y:S02]  /*a460*/  LDL.U8 R31, [R1+0x22] ;  /* 0x00002200011f7983 */ /* 0x000ee40000100000 */
[----:B------:R-:W-:Y:S02]  /*a470*/  IMAD R21, R21, 0x2a0, R37 ;  /* 0x000002a015157824 */ /* 0x000fe400078e0225 */
[----:B------:R-:W5:Y:S04]  /*a480*/  LDL.U8 R33, [R1+0x23] ;  /* 0x0000230001217983 */ /* 0x000f680000100000 */
[----:B------:R-:W5:Y:S01]  /*a490*/  LDL.U8 R35, [R1+0x24] ;  /* 0x0000240001237983 */ /* 0x000f620000100000 */
[----:B------:R-:W-:-:S03]  /*a4a0*/  LEA R21, R17, R21, 0x5 ;  /* 0x0000001511157211 */ /* 0x000fc600078e28ff */
[----:B------:R-:W5:Y:S04]  /*a4b0*/  LDL.U8 R51, [R1+0x25] ;  /* 0x0000250001337983 */ /* 0x000f680000100000 */
[----:B------:R-:W5:Y:S04]  /*a4c0*/  LDL.U8 R37, [R1+0x26] ;  /* 0x0000260001257983 */ /* 0x000f680000100000 */
[----:B------:R-:W5:Y:S04]  /*a4d0*/  LDL.U8 R41, [R1+0x27] ;  /* 0x0000270001297983 */ /* 0x000f680000100000 */
[----:B------:R-:W5:Y:S04]  /*a4e0*/  LDL.U8 R43, [R1+0x28] ;  /* 0x00002800012b7983 */ /* 0x000f680000100000 */
[----:B------:R-:W5:Y:S04]  /*a4f0*/  LDL.U8 R45, [R1+0x29] ;  /* 0x00002900012d7983 */ /* 0x000f680000100000 */
[----:B------:R-:W5:Y:S04]  /*a500*/  LDL.U8 R47, [R1+0x2a] ;  /* 0x00002a00012f7983 */ /* 0x000f680000100000 */
[----:B--2---:R1:W-:Y:S04]  /*a510*/  STS.U8 [R21], R49 ;  /* 0x0000003115007388 */ /* 0x0043e80000000000 */
[----:B----4-:R2:W-:Y:S04]  /*a520*/  STS.U8 [R21+0x1], R29 ;  /* 0x0000011d15007388 */ /* 0x0105e80000000000 */
[----:B---3--:R3:W-:Y:S04]  /*a530*/  STS.U8 [R21+0x2], R31 ;  /* 0x0000021f15007388 */ /* 0x0087e80000000000 */
        /* <DEDUP_REMOVED lines=83> */
.L_x_55:
[----:B------:R-:W-:Y:S05]  /*aa70*/  BSYNC.RECONVERGENT B2 ;  /* 0x0000000000027941 */ /* 0x000fea0003800200 */
.L_x_54:
[----:B------:R-:W-:Y:S05]  /*aa80*/  @P2 BRA `(.L_x_56) ;  /* 0x0000000400f42947 */ /* 0x000fea0003800000 */
[----:B01----:R-:W-:-:S04]  /*aa90*/  VIADD R41, R23, 0xffffffff ;  /* 0xffffffff17297836 */ /* 0x003fc80000000000 */
[----:B------:R-:W-:-:S05]  /*aaa0*/  IMAD.IADD R29, R27, 0x1, R41 ;  /* 0x000000011b1d7824 */ /* 0x000fca00078e0229 */
[----:B------:R-:W2:Y:S01]  /*aab0*/  LDL.U8 R21, [R29+0x8] ;  /* 0x000008001d157983 */ /* 0x000ea20000100000 */
[----:B------:R-:W-:Y:S01]  /*aac0*/  BSSY.RECONVERGENT B2, `(.L_x_56) ;  /* 0x0000079000027945 */ /* 0x000fe20003800200 */
[----:B--2---:R-:W-:-:S04]  /*aad0*/  IADD3 R21, PT, PT, R21, -0x1, RZ ;  /* 0xffffffff15157810 */ /* 0x004fc80007ffe0ff */
[----:B------:R-:W-:-:S04]  /*aae0*/  LOP3.LUT R21, R21, 0xff, RZ, 0xc0, !PT ;  /* 0x000000ff15157812 */ /* 0x000fc800078ec0ff */
[----:B------:R-:W-:-:S13]  /*aaf0*/  ISETP.GT.U32.AND P2, PT, R21, 0x3, PT ;  /* 0x000000031500780c */ /* 0x000fda0003f44070 */
[----:B------:R-:W-:Y:S05]  /*ab00*/  @P2 BRA `(.L_x_57) ;  /* 0x0000000400d02947 */ /* 0x000fea0003800000 */
[----:B------:R-:W-:-:S04]  /*ab10*/  VIADD R43, R23, 0xfffffffe ;  /* 0xfffffffe172b7836 */ /* 0x000fc80000000000 */
[----:B------:R-:W-:-:S06]  /*ab20*/  IMAD.IADD R21, R27, 0x1, R43 ;  /* 0x000000011b157824 */ /* 0x000fcc00078e022b */
[----:B------:R-:W2:Y:S02]  /*ab30*/  LDL.U8 R21, [R21+0x8] ;  /* 0x0000080015157983 */ /* 0x000ea40000100000 */
[----:B--2---:R-:W-:-:S13]  /*ab40*/  ISETP.NE.AND P2, PT, R21, RZ, PT ;  /* 0x000000ff1500720c */ /* 0x004fda0003f45270 */
[----:B------:R-:W-:Y:S05]  /*ab50*/  @P2 BRA `(.L_x_57) ;  /* 0x0000000400bc2947 */ /* 0x000fea0003800000 */
[----:B------:R-:W-:-:S05]  /*ab60*/  IMAD.IADD R45, R23, 0x1, R27 ;  /* 0x00000001172d7824 */ /* 0x000fca00078e021b */
[----:B------:R-:W2:Y:S01]  /*ab70*/  LDL.U8 R37, [R45+0x20] ;  /* 0x000020002d257983 */ /* 0x000ea20000100000 */
[----:B------:R-:W0:Y:S01]  /*ab80*/  S2UR UR5, SR_CgaCtaId ;  /* 0x00000000000579c3 */ /* 0x000e220000008800 */
[----:B------:R-:W-:Y:S01]  /*ab90*/  IADD3 R43, PT, PT, R43, R27, RZ ;  /* 0x0000001b2b2b7210 */ /* 0x000fe20007ffe0ff */
[----:B------:R-:W-:Y:S01]  /*aba0*/  IMAD.IADD R41, R41, 0x1, R27 ;  /* 0x0000000129297824 */ /* 0x000fe200078e021b */
[----:B------:R-:W1:Y:S01]  /*abb0*/  S2R R21, SR_TID.X ;  /* 0x0000000000157919 */ /* 0x000e620000002100 */
[----:B------:R-:W-:Y:S02]  /*abc0*/  UMOV UR4, 0x400 ;  /* 0x0000040000047882 */ /* 0x000fe40000000000 */
[----:B0-----:R-:W-:Y:S01]  /*abd0*/  ULEA UR4, UR5, UR4, 0x18 ;  /* 0x0000000405047291 */ /* 0x001fe2000f8ec0ff */
[----:B--2---:R1:W-:Y:S04]  /*abe0*/  STL.U8 [R43+0x28], R37 ;  /* 0x000028252b007387 */ /* 0x0043e80000100000 */
[----:B------:R-:W-:Y:S04]  /*abf0*/  STL.U8 [R45+0x20], RZ ;  /* 0x000020ff2d007387 */ /* 0x000fe80000100000 */
[----:B------:R0:W-:Y:S01]  /*ac00*/  STL.U8 [R41+0x28], RZ ;  /* 0x000028ff29007387 */ /* 0x0001e20000100000 */
[----:B-1----:R-:W-:-:S03]  /*ac10*/  LEA R37, R21, UR4, 0x5 ;  /* 0x0000000415257c11 */ /* 0x002fc6000f8e28ff */
[----:B------:R-:W2:Y:S02]  /*ac20*/  LDL.U8 R49, [R1+0x20] ;  /* 0x0000200001317983 */ /* 0x000ea40000100000 */
[----:B------:R-:W-:Y:S02]  /*ac30*/  IMAD R21, R21, 0x2a0, R37 ;  /* 0x000002a015157824 */ /* 0x000fe400078e0225 */
[----:B------:R-:W3:Y:S04]  /*ac40*/  LDL.U8 R29, [R1+0x21] ;  /* 0x00002100011d7983 */ /* 0x000ee80000100000 */
[----:B------:R-:W4:Y:S04]  /*ac50*/  LDL.U8 R31, [R1+0x22] ;  /* 0x00002200011f7983 */ /* 0x000f280000100000 */
[----:B------:R-:W5:Y:S04]  /*ac60*/  LDL.U8 R33, [R1+0x23] ;  /* 0x0000230001217983 */ /* 0x000f680000100000 */
[----:B------:R-:W5:Y:S01]  /*ac70*/  LDL.U8 R35, [R1+0x24] ;  /* 0x0000240001237983 */ /* 0x000f620000100000 */
[----:B------:R-:W-:-:S03]  /*ac80*/  IMAD R21, R17, 0x20, R21 ;  /* 0x0000002011157824 */ /* 0x000fc600078e0215 */
[----:B------:R-:W5:Y:S04]  /*ac90*/  LDL.U8 R51, [R1+0x25] ;  /* 0x0000250001337983 */ /* 0x000f680000100000 */
[----:B------:R-:W5:Y:S04]  /*aca0*/  LDL.U8 R37, [R1+0x26] ;  /* 0x0000260001257983 */ /* 0x000f680000100000 */
[----:B0-----:R-:W5:Y:S04]  /*acb0*/  LDL.U8 R41, [R1+0x27] ;  /* 0x0000270001297983 */ /* 0x001f680000100000 */
        /* <DEDUP_REMOVED lines=24> */
[----:B0-----:R-:W5:Y:S04]  /*ae40*/  LDL.U8 R47, [R1+0x35] ;  /* 0x00003500012f7983 */ /* 0x001f680000100000 */
        /* <DEDUP_REMOVED lines=64> */
.L_x_57:
[----:B------:R-:W-:Y:S05]  /*b250*/  BSYNC.RECONVERGENT B2 ;  /* 0x0000000000027941 */ /* 0x000fea0003800200 */
.L_x_56:
[----:B------:R-:W-:-:S13]  /*b260*/  ISETP.EQ.OR P1, PT, R15, RZ, !P1 ;  /* 0x000000ff0f00720c */ /* 0x000fda0004f22670 */
[----:B------:R-:W-:Y:S05]  /*b270*/  @P1 BRA `(.L_x_58) ;  /* 0x0000000400fc1947 */ /* 0x000fea0003800000 */
[----:B01----:R-:W-:Y:S01]  /*b280*/  IADD3 R41, PT, PT, R23, -0x1, RZ ;  /* 0xffffffff17297810 */ /* 0x003fe20007ffe0ff */
[----:B------:R-:W-:-:S04]  /*b290*/  IMAD R31, R15, 0x8, R19 ;  /* 0x000000080f1f7824 */ /* 0x000fc800078e0213 */
[----:B------:R-:W-:-:S05]  /*b2a0*/  IMAD.IADD R29, R31, 0x1, R41 ;  /* 0x000000011f1d7824 */ /* 0x000fca00078e0229 */
[----:B------:R-:W2:Y:S01]  /*b2b0*/  LDL.U8 R21, [R29] ;  /* 0x000000001d157983 */ /* 0x000ea20000100000 */
[----:B------:R-:W-:Y:S01]  /*b2c0*/  BSSY.RECONVERGENT B2, `(.L_x_58) ;  /* 0x000007a000027945 */ /* 0x000fe20003800200 */
[----:B--2---:R-:W-:-:S05]  /*b2d0*/  VIADD R21, R21, 0xffffffff ;  /* 0xffffffff15157836 */ /* 0x004fca0000000000 */
[----:B------:R-:W-:-:S04]  /*b2e0*/  LOP3.LUT R21, R21, 0xff, RZ, 0xc0, !PT ;  /* 0x000000ff15157812 */ /* 0x000fc800078ec0ff */
[----:B------:R-:W-:-:S13]  /*b2f0*/  ISETP.GT.U32.AND P1, PT, R21, 0x3, PT ;  /* 0x000000031500780c */ /* 0x000fda0003f24070 */
[----:B------:R-:W-:Y:S05]  /*b300*/  @P1 BRA `(.L_x_59) ;  /* 0x0000000400d41947 */ /* 0x000fea0003800000 */
[----:B------:R-:W-:-:S05]  /*b310*/  VIADD R43, R23, 0xfffffffe ;  /* 0xfffffffe172b7836 */ /* 0x000fca0000000000 */
[----:B------:R-:W-:-:S06]  /*b320*/  IADD3 R21, PT, PT, R31, R43, RZ ;  /* 0x0000002b1f157210 */ /* 0x000fcc0007ffe0ff */
[----:B------:R-:W2:Y:S02]  /*b330*/  LDL.U8 R21, [R21+-0x8] ;  /* 0xfffff80015157983 */ /* 0x000ea40000100000 */
[----:B--2---:R-:W-:-:S13]  /*b340*/  ISETP.NE.AND P1, PT, R21, RZ, PT ;  /* 0x000000ff1500720c */ /* 0x004fda0003f25270 */
[----:B------:R-:W-:Y:S05]  /*b350*/  @P1 BRA `(.L_x_59) ;  /* 0x0000000400c01947 */ /* 0x000fea0003800000 */
[----:B------:R-:W-:-:S04]  /*b360*/  IMAD R21, R15, 0x8, R13 ;  /* 0x000000080f157824 */ /* 0x000fc800078e020d */
[----:B------:R-:W-:-:S05]  /*b370*/  IMAD.IADD R45, R21, 0x1, R23 ;  /* 0x00000001152d7824 */ /* 0x000fca00078e0217 */
[----:B------:R-:W2:Y:S01]  /*b380*/  LDL.U8 R37, [R45] ;  /* 0x000000002d257983 */ /* 0x000ea20000100000 */
[----:B------:R-:W-:Y:S01]  /*b390*/  IMAD.IADD R43, R43, 0x1, R21 ;  /* 0x000000012b2b7824 */ /* 0x000fe200078e0215 */
[----:B------:R-:W-:Y:S02]  /*b3a0*/  IADD3 R41, PT, PT, R41, R21, RZ ;  /* 0x0000001529297210 */ /* 0x000fe40007ffe0ff */
[----:B------:R-:W0:Y:S01]  /*b3b0*/  S2R R21, SR_TID.X ;  /* 0x0000000000157919 */ /* 0x000e220000002100 */
[----:B------:R-:W1:Y:S01]  /*b3c0*/  S2UR UR5, SR_CgaCtaId ;  /* 0x00000000000579c3 */ /* 0x000e620000008800 */
[----:B------:R-:W-:Y:S02]  /*b3d0*/  UMOV UR4, 0x400 ;  /* 0x0000040000047882 */ /* 0x000fe40000000000 */
[----:B-1----:R-:W-:Y:S01]  /*b3e0*/  ULEA UR4, UR5, UR4, 0x18 ;  /* 0x0000000405047291 */ /* 0x002fe2000f8ec0ff */
[----:B--2---:R0:W-:Y:S04]  /*b3f0*/  STL.U8 [R43+-0x8], R37 ;  /* 0xfffff8252b007387 */ /* 0x0041e80000100000 */
[----:B------:R-:W-:Y:S04]  /*b400*/  STL.U8 [R45], RZ ;  /* 0x000000ff2d007387 */ /* 0x000fe80000100000 */
[----:B------:R1:W-:Y:S01]  /*b410*/  STL.U8 [R41], RZ ;  /* 0x000000ff29007387 */ /* 0x0003e20000100000 */
[----:B0-----:R-:W-:-:S03]  /*b420*/  LEA R37, R21, UR4, 0x5 ;  /* 0x0000000415257c11 */ /* 0x001fc6000f8e28ff */
        /* <DEDUP_REMOVED lines=9> */
[----:B-1----:R-:W5:Y:S04]  /*b4c0*/  LDL.U8 R41, [R1+0x27] ;  /* 0x0000270001297983 */ /* 0x002f680000100000 */
        /* <DEDUP_REMOVED lines=89> */
.L_x_59:
[----:B------:R-:W-:Y:S05]  /*ba60*/  BSYNC.RECONVERGENT B2 ;  /* 0x0000000000027941 */ /* 0x000fea0003800200 */
.L_x_58:
[----:B------:R-:W-:-:S04]  /*ba70*/  ISETP.GT.U32.AND P0, PT, R23, 0x2, P0 ;  /* 0x000000021700780c */ /* 0x000fc80000704070 */
[----:B------:R-:W-:-:S13]  /*ba80*/  ISETP.EQ.OR P1, PT, R15, RZ, !P0 ;  /* 0x000000ff0f00720c */ /* 0x000fda0004722670 */
[----:B------:R-:W-:Y:S05]  /*ba90*/  @P1 BRA `(.L_x_60) ;  /* 0x0000000400fc1947 */ /* 0x000fea0003800000 */
[----:B01----:R-:W-:Y:S02]  /*baa0*/  IMAD R31, R15, 0x8, R19 ;  /* 0x000000080f1f7824 */ /* 0x003fe400078e0213 */
[----:B------:R-:W-:-:S05]  /*bab0*/  VIADD R41, R23, 0xffffffff ;  /* 0xffffffff17297836 */ /* 0x000fca0000000000 */
[----:B------:R-:W-:-:S05]  /*bac0*/  IADD3 R29, PT, PT, R31, R41, RZ ;  /* 0x000000291f1d7210 */ /* 0x000fca0007ffe0ff */
[----:B------:R-:W2:Y:S01]  /*bad0*/  LDL.U8 R21, [R29+-0x8] ;  /* 0xfffff8001d157983 */ /* 0x000ea20000100000 */
[----:B------:R-:W-:Y:S01]  /*bae0*/  BSSY.RECONVERGENT B2, `(.L_x_60) ;  /* 0x000007a000027945 */ /* 0x000fe20003800200 */
[----:B--2---:R-:W-:-:S05]  /*baf0*/  VIADD R21, R21, 0xfffffffb ;  /* 0xfffffffb15157836 */ /* 0x004fca0000000000 */
[----:B------:R-:W-:-:S04]  /*bb00*/  LOP3.LUT R21, R21, 0xff, RZ, 0xc0, !PT ;  /* 0x000000ff15157812 */ /* 0x000fc800078ec0ff */
[----:B------:R-:W-:-:S13]  /*bb10*/  ISETP.GE.U32.AND P1, PT, R21, 0xfc, PT ;  /* 0x000000fc1500780c */ /* 0x000fda0003f26070 */
[----:B------:R-:W-:Y:S05]  /*bb20*/  @!P1 BRA `(.L_x_61) ;  /* 0x0000000400d49947 */ /* 0x000fea0003800000 */
[----:B------:R-:W-:-:S04]  /*bb30*/  VIADD R43, R23, 0xfffffffe ;  /* 0xfffffffe172b7836 */ /* 0x000fc80000000000 */
[----:B------:R-:W-:-:S06]  /*bb40*/  IMAD.IADD R21, R31, 0x1, R43 ;  /* 0x000000011f157824 */ /* 0x000fcc00078e022b */
[----:B------:R-:W2:Y:S02]  /*bb50*/  LDL.U8 R21, [R21+-0x8] ;  /* 0xfffff80015157983 */ /* 0x000ea40000100000 */
[----:B--2---:R-:W-:-:S13]  /*bb60*/  ISETP.NE.AND P1, PT, R21, RZ, PT ;  /* 0x000000ff1500720c */ /* 0x004fda0003f25270 */
[----:B------:R-:W-:Y:S05]  /*bb70*/  @P1 BRA `(.L_x_61) ;  /* 0x0000000400c01947 */ /* 0x000fea0003800000 */
[----:B------:R-:W-:-:S05]  /*bb80*/  LEA R21, R15, R13, 0x3 ;  /* 0x0000000d0f157211 */ /* 0x000fca00078e18ff */
[----:B------:R-:W-:-:S05]  /*bb90*/  IMAD.IADD R45, R21, 0x1, R23 ;  /* 0x00000001152d7824 */ /* 0x000fca00078e0217 */
[----:B------:R-:W2:Y:S01]  /*bba0*/  LDL.U8 R37, [R45] ;  /* 0x000000002d257983 */ /* 0x000ea20000100000 */
[C---:B------:R-:W-:Y:S02]  /*bbb0*/  IMAD.IADD R43, R21.reuse, 0x1, R43 ;  /* 0x00000001152b7824 */ /* 0x040fe400078e022b */
[----:B------:R-:W-:Y:S02]  /*bbc0*/  IMAD.IADD R41, R21, 0x1, R41 ;  /* 0x0000000115297824 */ /* 0x000fe400078e0229 */
[----:B------:R-:W0:Y:S01]  /*bbd0*/  S2R R21, SR_TID.X ;  /* 0x0000000000157919 */ /* 0x000e220000002100 */
[----:B------:R-:W1:Y:S01]  /*bbe0*/  S2UR UR5, SR_CgaCtaId ;  /* 0x00000000000579c3 */ /* 0x000e620000008800 */
[----:B------:R-:W-:Y:S02]  /*bbf0*/  UMOV UR4, 0x400 ;  /* 0x0000040000047882 */ /* 0x000fe40000000000 */
[----:B-1----:R-:W-:Y:S01]  /*bc00*/  ULEA UR4, UR5, UR4, 0x18 ;  /* 0x0000000405047291 */ /* 0x002fe2000f8ec0ff */
[----:B--2---:R0:W-:Y:S04]  /*bc10*/  STL.U8 [R43+-0x8], R37 ;  /* 0xfffff8252b007387 */ /* 0x0041e80000100000 */
[----:B------:R-:W-:Y:S04]  /*bc20*/  STL.U8 [R45], RZ ;  /* 0x000000ff2d007387 */ /* 0x000fe80000100000 */
[----:B------:R1:W-:Y:S01]  /*bc30*/  STL.U8 [R41+-0x8], RZ ;  /* 0xfffff8ff29007387 */ /* 0x0003e20000100000 */
[----:B0-----:R-:W-:-:S03]  /*bc40*/  LEA R37, R21, UR4, 0x5 ;  /* 0x0000000415257c11 */ /* 0x001fc6000f8e28ff */
[----:B------:R-:W2:Y:S02]  /*bc50*/  LDL.U8 R49, [R1+0x20] ;  /* 0x0000200001317983 */ /* 0x000ea40000100000 */
[----:B------:R-:W-:Y:S02]  /*bc60*/  IMAD R21, R21, 0x2a0, R37 ;  /* 0x000002a015157824 */ /* 0x000fe400078e0225 */
[----:B------:R-:W3:Y:S04]  /*bc70*/  LDL.U8 R29, [R1+0x21] ;  /* 0x00002100011d7983 */ /* 0x000ee80000100000 */
[----:B------:R-:W4:Y:S04]  /*bc80*/  LDL.U8 R31, [R1+0x22] ;  /* 0x00002200011f7983 */ /* 0x000f280000100000 */
[----:B------:R-:W5:Y:S04]  /*bc90*/  LDL.U8 R33, [R1+0x23] ;  /* 0x0000230001217983 */ /* 0x000f680000100000 */
[----:B------:R-:W5:Y:S01]  /*bca0*/  LDL.U8 R35, [R1+0x24] ;  /* 0x0000240001237983 */ /* 0x000f620000100000 */
[----:B------:R-:W-:-:S03]  /*bcb0*/  LEA R21, R17, R21, 0x5 ;  /* 0x0000001511157211 */ /* 0x000fc600078e28ff */
        /* <DEDUP_REMOVED lines=92> */
.L_x_61:
[----:B------:R-:W-:Y:S05]  /*c280*/  BSYNC.RECONVERGENT B2 ;  /* 0x0000000000027941 */ /* 0x000fea0003800200 */
.L_x_60:
[----:B------:R-:W-:Y:S05]  /*c290*/  @!P0 BRA `(.L_x_45) ;  /* 0x0000000400f48947 */ /* 0x000fea0003800000 */
[----:B01----:R-:W-:Y:S02]  /*c2a0*/  IMAD R31, R15, 0x8, R19 ;  /* 0x000000080f1f7824 */ /* 0x003fe400078e0213 */
[----:B------:R-:W-:-:S04]  /*c2b0*/  VIADD R41, R23, 0xffffffff ;  /* 0xffffffff17297836 */ /* 0x000fc80000000000 */
[----:B------:R-:W-:-:S05]  /*c2c0*/  IMAD.IADD R29, R31, 0x1, R41 ;  /* 0x000000011f1d7824 */ /* 0x000fca00078e0229 */
[----:B------:R-:W2:Y:S02]  /*c2d0*/  LDL.U8 R21, [R29] ;  /* 0x000000001d157983 */ /* 0x000ea40000100000 */
[----:B--2---:R-:W-:-:S04]  /*c2e0*/  IADD3 R21, PT, PT, R21, -0x5, RZ ;  /* 0xfffffffb15157810 */ /* 0x004fc80007ffe0ff */
[----:B------:R-:W-:-:S04]  /*c2f0*/  LOP3.LUT R21, R21, 0xff, RZ, 0xc0, !PT ;  /* 0x000000ff15157812 */ /* 0x000fc800078ec0ff */
[----:B------:R-:W-:-:S13]  /*c300*/  ISETP.GE.U32.AND P0, PT, R21, 0xfc, PT ;  /* 0x000000fc1500780c */ /* 0x000fda0003f06070 */
[----:B------:R-:W-:Y:S05]  /*c310*/  @!P0 BRA `(.L_x_45) ;  /* 0x0000000400d48947 */ /* 0x000fea0003800000 */
[----:B------:R-:W-:-:S04]  /*c320*/  VIADD R43, R23, 0xfffffffe ;  /* 0xfffffffe172b7836 */ /* 0x000fc80000000000 */
[----:B------:R-:W-:-:S06]  /*c330*/  IMAD.IADD R21, R31, 0x1, R43 ;  /* 0x000000011f157824 */ /* 0x000fcc00078e022b */
[----:B------:R-:W2:Y:S02]  /*c340*/  LDL.U8 R21, [R21+0x8] ;  /* 0x0000080015157983 */ /* 0x000ea40000100000 */
[----:B--2---:R-:W-:-:S13]  /*c350*/  ISETP.NE.AND P0, PT, R21, RZ, PT ;  /* 0x000000ff1500720c */ /* 0x004fda0003f05270 */
[----:B------:R-:W-:Y:S05]  /*c360*/  @P0 BRA `(.L_x_45) ;  /* 0x0000000400c00947 */ /* 0x000fea0003800000 */
[----:B------:R-:W-:-:S05]  /*c370*/  IMAD R21, R15, 0x8, R13 ;  /* 0x000000080f157824 */ /* 0x000fca00078e020d */
[----:B------:R-:W-:-:S05]  /*c380*/  IADD3 R45, PT, PT, R21, R23, RZ ;  /* 0x00000017152d7210 */ /* 0x000fca0007ffe0ff */
[----:B------:R-:W2:Y:S01]  /*c390*/  LDL.U8 R37, [R45] ;  /* 0x000000002d257983 */ /* 0x000ea20000100000 */
[C---:B------:R-:W-:Y:S02]  /*c3a0*/  IMAD.IADD R43, R21.reuse, 0x1, R43 ;  /* 0x00000001152b7824 */ /* 0x040fe400078e022b */
[----:B------:R-:W-:Y:S02]  /*c3b0*/  IMAD.IADD R41, R21, 0x1, R41 ;  /* 0x0000000115297824 */ /* 0x000fe400078e0229 */
[----:B------:R-:W0:Y:S01]  /*c3c0*/  S2R R21, SR_TID.X ;  /* 0x0000000000157919 */ /* 0x000e220000002100 */
[----:B------:R-:W1:Y:S01]  /*c3d0*/  S2UR UR5, SR_CgaCtaId ;  /* 0x00000000000579c3 */ /* 0x000e620000008800 */
[----:B------:R-:W-:Y:S02]  /*c3e0*/  UMOV UR4, 0x400 ;  /* 0x0000040000047882 */ /* 0x000fe40000000000 */
[----:B-1----:R-:W-:Y:S01]  /*c3f0*/  ULEA UR4, UR5, UR4, 0x18 ;  /* 0x0000000405047291 */ /* 0x002fe2000f8ec0ff */
[----:B--2---:R0:W-:Y:S04]  /*c400*/  STL.U8 [R43+0x8], R37 ;  /* 0x000008252b007387 */ /* 0x0041e80000100000 */
        /* <DEDUP_REMOVED lines=102> */
.L_x_45:
[----:B------:R-:W-:Y:S05]  /*ca70*/  BSYNC.RECONVERGENT B1 ;  /* 0x0000000000017941 */ /* 0x000fea0003800200 */
.L_x_44:
[----:B------:R-:W-:Y:S01]  /*ca80*/  ISETP.NE.AND P0, PT, R39, 0x7, PT ;  /* 0x000000072700780c */ /* 0x000fe20003f05270 */
[----:B------:R-:W-:-:S12]  /*ca90*/  BSSY.RECONVERGENT B1, `(.L_x_62) ;  /* 0x00003ce000017945 */ /* 0x000fd80003800200 */
[----:B------:R-:W-:Y:S05]  /*caa0*/  @P0 BRA `(.L_x_63) ;  /* 0x0000003c00300947 */ /* 0x000fea0003800000 */
[----:B01----:R-:W-:-:S04]  /*cab0*/  LOP3.LUT R43, R23, 0x1, RZ, 0xc0, !PT ;  /* 0x00000001172b7812 */ /* 0x003fc800078ec0ff */
[----:B------:R-:W-:-:S04]  /*cac0*/  ISETP.NE.U32.AND P0, PT, R43, 0x1, PT ;  /* 0x000000012b00780c */ /* 0x000fc80003f05070 */
[----:B------:R-:W-:Y:S02]  /*cad0*/  ISETP.NE.AND P2, PT, R23, 0x7, !P0 ;  /* 0x000000071700780c */ /* 0x000fe40004745270 */
[C---:B------:R-:W-:Y:S02]  /*cae0*/  ISETP.EQ.OR P0, PT, R15.reuse, RZ, !P0 ;  /* 0x000000ff0f00720c */ /* 0x040fe40004702670 */
[----:B------:R-:W-:-:S13]  /*caf0*/  ISETP.EQ.OR P1, PT, R15, 0x3, !P2 ;  /* 0x000000030f00780c */ /* 0x000fda0005722670 */
[----:B------:R-:W-:Y:S05]  /*cb00*/  @P1 BRA `(.L_x_64) ;  /* 0x0000000400d01947 */ /* 0x000fea0003800000 */
[----:B------:R-:W-:-:S04]  /*cb10*/  IMAD R21, R15, 0x8, R19 ;  /* 0x000000080f157824 */ /* 0x000fc800078e0213 */
[----:B------:R-:W-:-:S06]  /*cb20*/  IMAD.IADD R21, R23, 0x1, R21 ;  /* 0x0000000117157824 */ /* 0x000fcc00078e0215 */
[----:B------:R-:W2:Y:S01]  /*cb30*/  LDL.U8 R21, [R21+0x9] ;  /* 0x0000090015157983 */ /* 0x000ea20000100000 */
[----:B------:R-:W-:Y:S01]  /*cb40*/  BSSY.RECONVERGENT B2, `(.L_x_64) ;  /* 0x0000070000027945 */ /* 0x000fe20003800200 */
[----:B--2---:R-:W-:-:S13]  /*cb50*/  ISETP.NE.AND P1, PT, R21, RZ, PT ;  /* 0x000000ff1500720c */ /* 0x004fda0003f25270 */
[----:B------:R-:W-:Y:S05]  /*cb60*/  @P1 BRA `(.L_x_65) ;  /* 0x0000000400b41947 */ /* 0x000fea0003800000 */
[----:B------:R-:W-:-:S05]  /*cb70*/  IMAD R21, R15, 0x8, R13 ;  /* 0x000000080f157824 */ /* 0x000fca00078e020d */
[----:B------:R-:W-:-:S05]  /*cb80*/  IADD3 R39, PT, PT, R21, R23, RZ ;  /* 0x0000001715277210 */ /* 0x000fca0007ffe0ff */
[----:B------:R-:W2:Y:S01]  /*cb90*/  LDL.U8 R37, [R39] ;  /* 0x0000000027257983 */ /* 0x000ea20000100000 */
[----:B------:R-:W0:Y:S01]  /*cba0*/  S2UR UR5, SR_CgaCtaId ;  /* 0x00000000000579c3 */ /* 0x000e220000008800 */
[----:B------:R-:W1:Y:S01]  /*cbb0*/  S2R R21, SR_TID.X ;  /* 0x0000000000157919 */ /* 0x000e620000002100 */
[----:B------:R-:W-:Y:S01]  /*cbc0*/  UMOV UR4, 0x400 ;  /* 0x0000040000047882 */ /* 0x000fe20000000000 */
[----:B------:R-:W-:Y:S01]  /*cbd0*/  STL.U8 [R39], RZ ;  /* 0x000000ff27007387 */ /* 0x000fe20000100000 */
[----:B0-----:R-:W-:-:S03]  /*cbe0*/  ULEA UR4, UR5, UR4, 0x18 ;  /* 0x0000000405047291 */ /* 0x001fc6000f8ec0ff */
[----:B--2---:R1:W-:Y:S04]  /*cbf0*/  STL.U8 [R39+0x9], R37 ;  /* 0x0000092527007387 */ /* 0x0043e80000100000 */
[----:B------:R-:W2:Y:S04]  /*cc00*/  LDL.U8 R49, [R1+0x20] ;  /* 0x0000200001317983 */ /* 0x000ea80000100000 */
[----:B------:R-:W3:Y:S01]  /*cc10*/  LDL.U8 R29, [R1+0x21] ;  /* 0x00002100011d7983 */ /* 0x000ee20000100000 */
[----:B-1----:R-:W-:-:S03]  /*cc20*/  LEA R37, R21, UR4, 0x5 ;  /* 0x0000000415257c11 */ /* 0x002fc6000f8e28ff */
[----:B------:R-:W4:Y:S02]  /*cc30*/  LDL.U8 R31, [R1+0x22] ;  /* 0x00002200011f7983 */ /* 0x000f240000100000 */
[----:B------:R-:W-:Y:S02]  /*cc40*/  IMAD R21, R21, 0x2a0, R37 ;  /* 0x000002a015157824 */ /* 0x000fe400078e0225 */
[----:B------:R-:W5:Y:S04]  /*cc50*/  LDL.U8 R33, [R1+0x23] ;  /* 0x0000230001217983 */ /* 0x000f680000100000 */
[----:B------:R-:W5:Y:S01]  /*cc60*/  LDL.U8 R35, [R1+0x24] ;  /* 0x0000240001237983 */ /* 0x000f620000100000 */
[----:B------:R-:W-:-:S03]  /*cc70*/  IMAD R21, R17, 0x20, R21 ;  /* 0x0000002011157824 */ /* 0x000fc600078e0215 */
        /* <DEDUP_REMOVED lines=92> */
.L_x_65:
[----:B------:R-:W-:Y:S05]  /*d240*/  BSYNC.RECONVERGENT B2 ;  /* 0x0000000000027941 */ /* 0x000fea0003800200 */
.L_x_64:
[----:B------:R-:W-:Y:S05]  /*d250*/  @!P2 BRA `(.L_x_66) ;  /* 0x0000000400d0a947 */ /* 0x000fea0003800000 */
[----:B0-----:R-:W-:-:S05]  /*d260*/  IMAD R21, R15, 0x8, R19 ;  /* 0x000000080f157824 */ /* 0x001fca00078e0213 */
[----:B------:R-:W-:-:S06]  /*d270*/  IADD3 R21, PT, PT, R23, R21, RZ ;  /* 0x0000001517157210 */ /* 0x000fcc0007ffe0ff */
[----:B------:R-:W2:Y:S01]  /*d280*/  LDL.U8 R21, [R21+0x1] ;  /* 0x0000010015157983 */ /* 0x000ea20000100000 */
[----:B------:R-:W-:Y:S01]  /*d290*/  BSSY.RECONVERGENT B2, `(.L_x_66) ;  /* 0x0000070000027945 */ /* 0x000fe20003800200 */
[----:B--2---:R-:W-:-:S13]  /*d2a0*/  ISETP.NE.AND P1, PT, R21, RZ, PT ;  /* 0x000000ff1500720c */ /* 0x004fda0003f25270 */
[----:B------:R-:W-:Y:S05]  /*d2b0*/  @P1 BRA `(.L_x_67) ;  /* 0x0000000400b41947 */ /* 0x000fea0003800000 */
[----:B------:R-:W-:-:S04]  /*d2c0*/  IMAD R21, R15, 0x8, R13 ;  /* 0x000000080f157824 */ /* 0x000fc800078e020d */
[----:B------:R-:W-:-:S05]  /*d2d0*/  IMAD.IADD R39, R21, 0x1, R23 ;  /* 0x0000000115277824 */ /* 0x000fca00078e0217 */
        /* <DEDUP_REMOVED lines=107> */
.L_x_67:
[----:B------:R-:W-:Y:S05]  /*d990*/  BSYNC.RECONVERGENT B2 ;  /* 0x0000000000027941 */ /* 0x000fea0003800200 */
.L_x_66:
[----:B------:R-:W-:Y:S04]  /*d9a0*/  BSSY.RECONVERGENT B2, `(.L_x_68) ;  /* 0x00000eb000027945 */ /* 0x000fe80003800200 */
[----:B------:R-:W-:Y:S05]  /*d9b0*/  @P0 BRA `(.L_x_69) ;  /* 0x0000000400d40947 */ /* 0x000fea0003800000 */
[----:B0-----:R-:W-:-:S04]  /*d9c0*/  IMAD R21, R15, 0x8, R19 ;  /* 0x000000080f157824 */ /* 0x001fc800078e0213 */
[----:B------:R-:W-:-:S06]  /*d9d0*/  IMAD.IADD R21, R23, 0x1, R21 ;  /* 0x0000000117157824 */ /* 0x000fcc00078e0215 */
[----:B------:R-:W2:Y:S01]  /*d9e0*/  LDL.U8 R21, [R21+-0x7] ;  /* 0xfffff90015157983 */ /* 0x000ea20000100000 */
        /* <DEDUP_REMOVED lines=11> */
[----:B--2---:R1:W-:Y:S04]  /*daa0*/  STL.U8 [R39+-0x7], R37 ;  /* 0xfffff92527007387 */ /* 0x0043e80000100000 */
        /* <DEDUP_REMOVED lines=100> */
.L_x_71:
[----:B------:R-:W-:Y:S05]  /*e0f0*/  BSYNC.RECONVERGENT B3 ;  /* 0x0000000000037941 */ /* 0x000fea0003800200 */
.L_x_70:
[----:B------:R-:W-:Y:S05]  /*e100*/  BRA `(.L_x_72) ;  /* 0x0000000000087947 */ /* 0x000fea0003800000 */
.L_x_69:
[----:B------:R-:W-:-:S13]  /*e110*/  ISETP.NE.AND P0, PT, R43, RZ, PT ;  /* 0x000000ff2b00720c */ /* 0x000fda0003f05270 */
[----:B------:R-:W-:Y:S05]  /*e120*/  @P0 BRA `(.L_x_73) ;  /* 0x0000000400c80947 */ /* 0x000fea0003800000 */
.L_x_72:
[----:B0-----:R-:W-:-:S05]  /*e130*/  IMAD R21, R15, 0x8, R19 ;  /* 0x000000080f157824 */ /* 0x001fca00078e0213 */
[----:B------:R-:W-:-:S06]  /*e140*/  IADD3 R21, PT, PT, R23, R21, RZ ;  /* 0x0000001517157210 */ /* 0x000fcc0007ffe0ff */
[----:B------:R-:W2:Y:S02]  /*e150*/  LDL.U8 R21, [R21+0x1] ;  /* 0x0000010015157983 */ /* 0x000ea40000100000 */
        /* <DEDUP_REMOVED lines=111> */
.L_x_73:
[----:B------:R-:W-:Y:S05]  /*e850*/  BSYNC.RECONVERGENT B2 ;  /* 0x0000000000027941 */ /* 0x000fea0003800200 */
.L_x_68:
[----:B------:R-:W-:-:S04]  /*e860*/  ISETP.GE.U32.AND P0, PT, R23, 0x6, PT ;  /* 0x000000061700780c */ /* 0x000fc80003f06070 */
[----:B------:R-:W-:-:S04]  /*e870*/  ISETP.EQ.U32.AND P0, PT, R43, 0x1, !P0 ;  /* 0x000000012b00780c */ /* 0x000fc80004702070 */
[----:B------:R-:W-:-:S13]  /*e880*/  ISETP.EQ.OR P1, PT, R15, 0x3, !P0 ;  /* 0x000000030f00780c */ /* 0x000fda0004722670 */
[----:B------:R-:W-:Y:S05]  /*e890*/  @P1 BRA `(.L_x_74) ;  /* 0x0000000400e81947 */ /* 0x000fea0003800000 */
[----:B01----:R-:W-:-:S04]  /*e8a0*/  IMAD R21, R15, 0x8, R19 ;  /* 0x000000080f157824 */ /* 0x003fc800078e0213 */
[----:B------:R-:W-:-:S05]  /*e8b0*/  IMAD.IADD R29, R23, 0x1, R21 ;  /* 0x00000001171d7824 */ /* 0x000fca00078e0215 */
[----:B------:R-:W2:Y:S01]  /*e8c0*/  LDL.U8 R21, [R29+0x9] ;  /* 0x000009001d157983 */ /* 0x000ea20000100000 */
[----:B------:R-:W-:Y:S01]  /*e8d0*/  BSSY.RECONVERGENT B2, `(.L_x_74) ;  /* 0x0000076000027945 */ /* 0x000fe20003800200 */
[----:B--2---:R-:W-:-:S05]  /*e8e0*/  VIADD R21, R21, 0xfffffffb ;  /* 0xfffffffb15157836 */ /* 0x004fca0000000000 */
[----:B------:R-:W-:-:S04]  /*e8f0*/  LOP3.LUT R21, R21, 0xff, RZ, 0xc0, !PT ;  /* 0x000000ff15157812 */ /* 0x000fc800078ec0ff */
[----:B------:R-:W-:-:S13]  /*e900*/  ISETP.GE.U32.AND P1, PT, R21, 0xfc, PT ;  /* 0x000000fc1500780c */ /* 0x000fda0003f26070 */
[----:B------:R-:W-:Y:S05]  /*e910*/  @!P1 BRA `(.L_x_75) ;  /* 0x0000000400c49947 */ /* 0x000fea0003800000 */
[----:B------:R-:W2:Y:S02]  /*e920*/  LDL.U8 R21, [R29+0xa] ;  /* 0x00000a001d157983 */ /* 0x000ea40000100000 */
[----:B--2---:R-:W-:-:S13]  /*e930*/  ISETP.NE.AND P1, PT, R21, RZ, PT ;  /* 0x000000ff1500720c */ /* 0x004fda0003f25270 */
[----:B------:R-:W-:Y:S05]  /*e940*/  @P1 BRA `(.L_x_75) ;  /* 0x0000000400b81947 */ /* 0x000fea0003800000 */
[----:B------:R-:W-:-:S05]  /*e950*/  LEA R21, R15, R13, 0x3 ;  /* 0x0000000d0f157211 */ /* 0x000fca00078e18ff */
[----:B------:R-:W-:-:S05]  /*e960*/  IMAD.IADD R39, R21, 0x1, R23 ;  /* 0x0000000115277824 */ /* 0x000fca00078e0217 */
[----:B------:R-:W2:Y:S01]  /*e970*/  LDL.U8 R37, [R39] ;  /* 0x0000000027257983 */ /* 0x000ea20000100000 */
[----:B------:R-:W0:Y:S01]  /*e980*/  S2UR UR5, SR_CgaCtaId ;  /* 0x00000000000579c3 */ /* 0x000e220000008800 */
[----:B------:R-:W1:Y:S01]  /*e990*/  S2R R21, SR_TID.X ;  /* 0x0000000000157919 */ /* 0x000e620000002100 */
[----:B------:R-:W-:Y:S01]  /*e9a0*/  UMOV UR4, 0x400 ;  /* 0x0000040000047882 */ /* 0x000fe20000000000 */
[----:B------:R-:W-:Y:S04]  /*e9b0*/  STL.U8 [R39+0x9], RZ ;  /* 0x000009ff27007387 */ /* 0x000fe80000100000 */
        /* <DEDUP_REMOVED lines=103> */
.L_x_75:
[----:B------:R-:W-:Y:S05]  /*f030*/  BSYNC.RECONVERGENT B2 ;  /* 0x0000000000027941 */ /* 0x000fea0003800200 */
.L_x_74:
[----:B------:R-:W-:-:S13]  /*f040*/  ISETP.EQ.OR P0, PT, R15, RZ, !P0 ;  /* 0x000000ff0f00720c */ /* 0x000fda0004702670 */
[----:B------:R-:W-:Y:S05]  /*f050*/  @P0 BRA `(.L_x_76) ;  /* 0x0000000400e80947 */ /* 0x000fea0003800000 */
[----:B01----:R-:W-:-:S05]  /*f060*/  LEA R21, R15, R19, 0x3 ;  /* 0x000000130f157211 */ /* 0x003fca00078e18ff */
[----:B------:R-:W-:-:S05]  /*f070*/  IMAD.IADD R29, R23, 0x1, R21 ;  /* 0x00000001171d7824 */ /* 0x000fca00078e0215 */
[----:B------:R-:W2:Y:S01]  /*f080*/  LDL.U8 R21, [R29+0x1] ;  /* 0x000001001d157983 */ /* 0x000ea20000100000 */
[----:B------:R-:W-:Y:S01]  /*f090*/  BSSY.RECONVERGENT B2, `(.L_x_76) ;  /* 0x0000076000027945 */ /* 0x000fe20003800200 */
[----:B--2---:R-:W-:-:S05]  /*f0a0*/  VIADD R21, R21, 0xfffffffb ;  /* 0xfffffffb15157836 */ /* 0x004fca0000000000 */
[----:B------:R-:W-:-:S04]  /*f0b0*/  LOP3.LUT R21, R21, 0xff, RZ, 0xc0, !PT ;  /* 0x000000ff15157812 */ /* 0x000fc800078ec0ff */
[----:B------:R-:W-:-:S13]  /*f0c0*/  ISETP.GE.U32.AND P0, PT, R21, 0xfc, PT ;  /* 0x000000fc1500780c */ /* 0x000fda0003f06070 */
[----:B------:R-:W-:Y:S05]  /*f0d0*/  @!P0 BRA `(.L_x_77) ;  /* 0x0000000400c48947 */ /* 0x000fea0003800000 */
[----:B------:R-:W2:Y:S02]  /*f0e0*/  LDL.U8 R21, [R29+-0x6] ;  /* 0xfffffa001d157983 */ /* 0x000ea40000100000 */
        /* <DEDUP_REMOVED lines=8> */
[----:B------:R-:W-:Y:S04]  /*f170*/  STL.U8 [R39+0x1], RZ ;  /* 0x000001ff27007387 */ /* 0x000fe80000100000 */
        /* <DEDUP_REMOVED lines=103> */
.L_x_77:
[----:B------:R-:W-:Y:S05]  /*f7f0*/  BSYNC.RECONVERGENT B2 ;  /* 0x0000000000027941 */ /* 0x000fea0003800200 */
.L_x_76:
[----:B------:R-:W-:-:S04]  /*f800*/  ISETP.GE.U32.AND P0, PT, R23, 0x5, PT ;  /* 0x000000051700780c */ /* 0x000fc80003f06070 */
[----:B------:R-:W-:-:S04]  /*f810*/  ISETP.NE.U32.AND P0, PT, R43, 0x1, !P0 ;  /* 0x000000012b00780c */ /* 0x000fc80004705070 */
[----:B------:R-:W-:-:S13]  /*f820*/  ISETP.EQ.OR P1, PT, R15, RZ, !P0 ;  /* 0x000000ff0f00720c */ /* 0x000fda0004722670 */
[----:B------:R-:W-:Y:S05]  /*f830*/  @P1 BRA `(.L_x_78) ;  /* 0x0000000400e81947 */ /* 0x000fea0003800000 */
[----:B01----:R-:W-:-:S05]  /*f840*/  IMAD R21, R15, 0x8, R19 ;  /* 0x000000080f157824 */ /* 0x003fca00078e0213 */
[----:B------:R-:W-:-:S05]  /*f850*/  IADD3 R29, PT, PT, R23, R21, RZ ;  /* 0x00000015171d7210 */ /* 0x000fca0007ffe0ff */
[----:B------:R-:W2:Y:S01]  /*f860*/  LDL.U8 R21, [R29+-0x7] ;  /* 0xfffff9001d157983 */ /* 0x000ea20000100000 */
        /* <DEDUP_REMOVED lines=14> */
[----:B------:R-:W-:Y:S04]  /*f950*/  STL.U8 [R35+-0x7], RZ ;  /* 0xfffff9ff23007387 */ /* 0x000fe80000100000 */
[----:B------:R-:W-:Y:S01]  /*f960*/  STL.U8 [R35], RZ ;  /* 0x000000ff23007387 */ /* 0x000fe20000100000 */
[----:B0-----:R-:W-:-:S06]  /*f970*/  ULEA UR4, UR5, UR4, 0x18 ;  /* 0x0000000405047291 */ /* 0x001fcc000f8ec0ff */
[----:B-1----:R-:W-:-:S05]  /*f980*/  LEA R31, R21, UR4, 0x5 ;  /* 0x00000004151f7c11 */ /* 0x002fca000f8e28ff */
[----:B------:R-:W-:Y:S01]  /*f990*/  IMAD R21, R21, 0x2a0, R31 ;  /* 0x000002a015157824 */ /* 0x000fe200078e021f */
[----:B--2---:R0:W-:Y:S04]  /*f9a0*/  STL.U8 [R35+-0x6], R33 ;  /* 0xfffffa2123007387 */ /* 0x0041e80000100000 */
[----:B------:R-:W2:Y:S04]  /*f9b0*/  LDL.U8 R29, [R1+0x21] ;  /* 0x00002100011d7983 */ /* 0x000ea80000100000 */
[----:B------:R-:W3:Y:S04]  /*f9c0*/  LDL.U8 R31, [R1+0x22] ;  /* 0x00002200011f7983 */ /* 0x000ee80000100000 */
[----:B0-----:R-:W4:Y:S04]  /*f9d0*/  LDL.U8 R33, [R1+0x23] ;  /* 0x0000230001217983 */ /* 0x001f280000100000 */
[----:B------:R-:W5:Y:S04]  /*f9e0*/  LDL.U8 R35, [R1+0x24] ;  /* 0x0000240001237983 */ /* 0x000f680000100000 */
[----:B------:R-:W5:Y:S04]  /*f9f0*/  LDL.U8 R37, [R1+0x25] ;  /* 0x0000250001257983 */ /* 0x000f680000100000 */
[----:B------:R-:W5:Y:S04]  /*fa00*/  LDL.U8 R39, [R1+0x26] ;  /* 0x0000260001277983 */ /* 0x000f680000100000 */
[----:B------:R-:W5:Y:S04]  /*fa10*/  LDL.U8 R41, [R1+0x27] ;  /* 0x0000270001297983 */ /* 0x000f680000100000 */
[----:B------:R-:W5:Y:S01]  /*fa20*/  LDL.U8 R43, [R1+0x28] ;  /* 0x00002800012b7983 */ /* 0x000f620000100000 */
[----:B------:R-:W-:-:S03]  /*fa30*/  LEA R21, R17, R21, 0x5 ;  /* 0x0000001511157211 */ /* 0x000fc600078e28ff */
[----:B------:R-:W5:Y:S04]  /*fa40*/  LDL.U8 R51, [R1+0x20] ;  /* 0x0000200001337983 */ /* 0x000f680000100000 */
[----:B------:R-:W5:Y:S04]  /*fa50*/  LDL.U8 R45, [R1+0x29] ;  /* 0x00002900012d7983 */ /* 0x000f680000100000 */
[----:B------:R-:W5:Y:S04]  /*fa60*/  LDL.U8 R47, [R1+0x2a] ;  /* 0x00002a00012f7983 */ /* 0x000f680000100000 */
[----:B------:R-:W5:Y:S04]  /*fa70*/  LDL.U8 R49, [R1+0x2b] ;  /* 0x00002b0001317983 */ /* 0x000f680000100000 */
        /* <DEDUP_REMOVED lines=16> */
[----:B------:R0:W-:Y:S04]  /*fb80*/  STS.U8 [R21], R51 ;  /* 0x0000003315007388 */ /* 0x0001e80000000000 */
[----:B------:R1:W-:Y:S04]  /*fb90*/  STS.U8 [R21+0x9], R45 ;  /* 0x0000092d15007388 */ /* 0x0003e80000000000 */
[----:B------:R-:W-:Y:S04]  /*fba0*/  STS.U8 [R21+0xa], R47 ;  /* 0x00000a2f15007388 */ /* 0x000fe80000000000 */
[----:B------:R1:W-:Y:S04]  /*fbb0*/  STS.U8 [R21+0xb], R49 ;  /* 0x00000b3115007388 */ /* 0x0003e80000000000 */
[----:B0-----:R-:W5:Y:S04]  /*fbc0*/  LDL.U8 R51, [R1+0x2c] ;  /* 0x00002c0001337983 */ /* 0x001f680000100000 */
[----:B-1----:R-:W5:Y:S04]  /*fbd0*/  LDL.U8 R45, [R1+0x35] ;  /* 0x00003500012d7983 */ /* 0x002f680000100000 */
[----:B------:R-:W5:Y:S04]  /*fbe0*/  LDL.U8 R49, [R1+0x36] ;  /* 0x0000360001317983 */ /* 0x000f680000100000 */
[----:B------:R-:W5:Y:S04]  /*fbf0*/  LDL.U8 R47, [R1+0x37] ;  /* 0x00003700012f7983 */ /* 0x000f680000100000 */
        /* <DEDUP_REMOVED lines=16> */
[----:B------:R0:W-:Y:S04]  /*fd00*/  STS.U8 [R21+0xc], R51 ;  /* 0x00000c3315007388 */ /* 0x0001e80000000000 */
        /* <DEDUP_REMOVED lines=43> */
[----:B------:R0:W-:Y:S02]  /*ffc0*/  STS.U8 [R21+0x1f], R43 ;  /* 0x00001f2b15007388 */ /* 0x0001e40000000000 */
.L_x_79:
[----:B------:R-:W-:Y:S05]  /*ffd0*/  BSYNC.RECONVERGENT B2 ;  /* 0x0000000000027941 */ /* 0x000fea0003800200 */
.L_x_78:
[----:B------:R-:W-:Y:S05]  /*ffe0*/  @!P0 BRA `(.L_x_63) ;  /* 0x0000000400e08947 */ /* 0x000fea0003800000 */
[----:B01----:R-:W-:-:S04]  /*fff0*/  IMAD R21, R15, 0x8, R19 ;  /* 0x000000080f157824 */ /* 0x003fc800078e0213 */
[----:B------:R-:W-:-:S05]  /*10000*/  IMAD.IADD R29, R23, 0x1, R21 ;  /* 0x00000001171d7824 */ /* 0x000fca00078e0215 */
[----:B------:R-:W2:Y:S02]  /*10010*/  LDL.U8 R21, [R29+0x1] ;  /* 0x000001001d157983 */ /* 0x000ea40000100000 */
[----:B--2---:R-:W-:-:S04]  /*10020*/  IADD3 R21, PT, PT, R21, -0x5, RZ ;  /* 0xfffffffb15157810 */ /* 0x004fc80007ffe0ff */
[----:B------:R-:W-:-:S04]  /*10030*/  LOP3.LUT R21, R21, 0xff, RZ, 0xc0, !PT ;  /* 0x000000ff15157812 */ /* 0x000fc800078ec0ff */
[----:B------:R-:W-:-:S13]  /*10040*/  ISETP.GE.U32.AND P0, PT, R21, 0xfc, PT ;  /* 0x000000fc1500780c */ /* 0x000fda0003f06070 */
[----:B------:R-:W-:Y:S05]  /*10050*/  @!P0 BRA `(.L_x_63) ;  /* 0x0000000400c48947 */ /* 0x000fea0003800000 */
        /* <DEDUP_REMOVED lines=9> */
[----:B------:R-:W-:Y:S04]  /*100f0*/  STL.U8 [R35+0x1], RZ ;  /* 0x000001ff23007387 */ /* 0x000fe80000100000 */
[----:B------:R-:W-:Y:S01]  /*10100*/  STL.U8 [R35], RZ ;  /* 0x000000ff23007387 */ /* 0x000fe20000100000 */
[----:B0-----:R-:W-:-:S06]  /*10110*/  ULEA UR4, UR5, UR4, 0x18 ;  /* 0x0000000405047291 */ /* 0x001fcc000f8ec0ff */
[----:B-1----:R-:W-:-:S05]  /*10120*/  LEA R31, R21, UR4, 0x5 ;  /* 0x00000004151f7c11 */ /* 0x002fca000f8e28ff */
[----:B------:R-:W-:Y:S01]  /*10130*/  IMAD R21, R21, 0x2a0, R31 ;  /* 0x000002a015157824 */ /* 0x000fe200078e021f */
[----:B--2---:R0:W-:Y:S04]  /*10140*/  STL.U8 [R35+0xa], R33 ;  /* 0x00000a2123007387 */ /* 0x0041e80000100000 */
        /* <DEDUP_REMOVED lines=8> */
[----:B------:R-:W-:-:S03]  /*101d0*/  IMAD R21, R17, 0x20, R21 ;  /* 0x0000002011157824 */ /* 0x000fc600078e0215 */
        /* <DEDUP_REMOVED lines=89> */
.L_x_63:
[----:B------:R-:W-:Y:S05]  /*10770*/  BSYNC.RECONVERGENT B1 ;  /* 0x0000000000017941 */ /* 0x000fea0003800200 */
.L_x_62:
[----:B------:R-:W-:-:S05]  /*10780*/  VIADD R23, R23, 0x1 ;  /* 0x0000000117177836 */ /* 0x000fca0000000000 */
[----:B------:R-:W-:-:S13]  /*10790*/  ISETP.NE.AND P0, PT, R23, 0x8, PT ;  /* 0x000000081700780c */ /* 0x000fda0003f05270 */
[----:B------:R-:W-:Y:S05]  /*107a0*/  @P0 BRA `(.L_x_80) ;  /* 0xffffff8400200947 */ /* 0x000fea000383ffff */
[----:B------:R-:W-:Y:S01]  /*107b0*/  ISETP.NE.AND P0, PT, R25, 0x4, PT ;  /* 0x000000041900780c */ /* 0x000fe20003f05270 */
[----:B------:R-:W-:-:S12]  /*107c0*/  IMAD.MOV.U32 R15, RZ, RZ, R25 ;  /* 0x000000ffff0f7224 */ /* 0x000fd800078e0019 */
[----:B------:R-:W-:Y:S05]  /*107d0*/  @P0 BRA `(.L_x_81) ;  /* 0xffffff8400080947 */ /* 0x000fea000383ffff */
.L_x_43:
[----:B------:R-:W-:Y:S05]  /*107e0*/  BSYNC.RECONVERGENT B0 ;  /* 0x0000000000007941 */ /* 0x000fea0003800200 */
.L_x_42:
[----:B------:R-:W-:Y:S01]  /*107f0*/  S2UR UR5, SR_CTAID.Y ;  /* 0x00000000000579c3 */ /* 0x000fe20000002600 */
[----:B01----:R-:W0:Y:S01]  /*10800*/  S2R R0, SR_TID.X ;  /* 0x0000000000007919 */ /* 0x003e220000002100 */
[----:B------:R-:W1:Y:S06]  /*10810*/  LDCU UR4, c[0x0][0x370] ;  /* 0x00006e00ff0477ac */ /* 0x000e6c0008000800 */
[----:B------:R-:W-:Y:S08]  /*10820*/  BAR.SYNC.DEFER_BLOCKING 0x0 ;  /* 0x0000000000007b1d */ /* 0x000ff00000010000 */
[----:B------:R-:W1:Y:S08]  /*10830*/  S2UR UR8, SR_CTAID.X ;  /* 0x00000000000879c3 */ /* 0x000e700000002500 */
[----:B--2---:R-:W2:Y:S01]  /*10840*/  LDC R2, c[0x0][0x390] ;  /* 0x0000e400ff027b82 */ /* 0x004ea20000000800 */
[----:B-1----:R-:W-:-:S06]  /*10850*/  UIMAD UR4, UR5, UR4, UR8 ;  /* 0x00000004050472a4 */ /* 0x002fcc000f8e0208 */
[----:B--2---:R-:W-:-:S04]  /*10860*/  ISETP.LE.U32.AND P0, PT, R2, UR4, PT ;  /* 0x0000000402007c0c */ /* 0x004fc8000bf03070 */
[----:B0-----:R-:W-:-:S13]  /*10870*/  ISETP.GT.U32.OR P1, PT, R0, 0x1ef, P0 ;  /* 0x000001ef0000780c */ /* 0x001fda0000724470 */
[----:B------:R-:W-:Y:S05]  /*10880*/  @P1 BRA `(.L_x_82) ;  /* 0x0000000400241947 */ /* 0x000fea0003800000 */
[----:B------:R-:W0:Y:S01]  /*10890*/  S2UR UR8, SR_CgaCtaId ;  /* 0x00000000000879c3 */ /* 0x000e220000008800 */
[----:B------:R-:W-:-:S07]  /*108a0*/  UMOV UR5, 0x400 ;  /* 0x0000040000057882 */ /* 0x000fce0000000000 */
[----:B------:R-:W1:Y:S08]  /*108b0*/  LDC R5, c[0x0][0x360] ;  /* 0x0000d800ff057b82 */ /* 0x000e700000000800 */
[----:B------:R-:W2:Y:S01]  /*108c0*/  LDC.64 R2, c[0x0][0x388] ;  /* 0x0000e200ff027b82 */ /* 0x000ea20000000a00 */
[----:B0-----:R-:W-:-:S06]  /*108d0*/  ULEA UR5, UR8, UR5, 0x18 ;  /* 0x0000000508057291 */ /* 0x001fcc000f8ec0ff */
[----:B------:R-:W-:Y:S01]  /*108e0*/  LEA R18, R0, UR5, 0x5 ;  /* 0x0000000500127c11 */ /* 0x000fe2000f8e28ff */
[----:B-1----:R-:W-:-:S04]  /*108f0*/  IMAD R5, R5, UR4, R0 ;  /* 0x0000000405057c24 */ /* 0x002fc8000f8e0200 */
[----:B------:R-:W0:Y:S04]  /*10900*/  LDS.U8 R7, [R18] ;  /* 0x0000000012077984 */ /* 0x000e280000000000 */
[----:B------:R-:W1:Y:S01]  /*10910*/  LDS.U8 R9, [R18+0x1] ;  /* 0x0000010012097984 */ /* 0x000e620000000000 */
[----:B--2---:R-:W-:-:S03]  /*10920*/  IMAD.WIDE.U32 R2, R5, 0x20, R2 ;  /* 0x0000002005027825 */ /* 0x004fc600078e0002 */
        /* <DEDUP_REMOVED lines=30> */
[----:B0-----:R-:W-:Y:S04]  /*10b10*/  STG.E.U8 desc[UR6][R2.64], R7 ;  /* 0x0000000702007986 */ /* 0x001fe8000c101106 */
[----:B-1----:R-:W-:Y:S04]  /*10b20*/  STG.E.U8 desc[UR6][R2.64+0x1], R9 ;  /* 0x0000010902007986 */ /* 0x002fe8000c101106 */
[----:B--2---:R-:W-:Y:S04]  /*10b30*/  STG.E.U8 desc[UR6][R2.64+0x2], R11 ;  /* 0x0000020b02007986 */ /* 0x004fe8000c101106 */
[----:B---3--:R-:W-:Y:S04]  /*10b40*/  STG.E.U8 desc[UR6][R2.64+0x3], R13 ;  /* 0x0000030d02007986 */ /* 0x008fe8000c101106 */
[----:B----4-:R-:W-:Y:S04]  /*10b50*/  STG.E.U8 desc[UR6][R2.64+0x4], R15 ;  /* 0x0000040f02007986 */ /* 0x010fe8000c101106 */
[----:B-----5:R-:W-:Y:S04]  /*10b60*/  STG.E.U8 desc[UR6][R2.64+0x5], R17 ;  /* 0x0000051102007986 */ /* 0x020fe8000c101106 */
[----:B------:R-:W-:Y:S04]  /*10b70*/  STG.E.U8 desc[UR6][R2.64+0x6], R19 ;  /* 0x0000061302007986 */ /* 0x000fe8000c101106 */
        /* <DEDUP_REMOVED lines=24> */
[----:B------:R-:W-:Y:S01]  /*10d00*/  STG.E.U8 desc[UR6][R2.64+0x1f], R16 ;  /* 0x00001f1002007986 */ /* 0x000fe2000c101106 */
[----:B------:R-:W-:Y:S05]  /*10d10*/  EXIT ;  /* 0x000000000000794d */ /* 0x000fea0003800000 */
.L_x_82:
[----:B------:R-:W-:Y:S05]  /*10d20*/  @P0 EXIT ;  /* 0x000000000000094d */ /* 0x000fea0003800000 */
[----:B------:R-:W0:Y:S08]  /*10d30*/  LDC R5, c[0x0][0x360] ;  /* 0x0000d800ff057b82 */ /* 0x000e300000000800 */
[----:B------:R-:W1:Y:S08]  /*10d40*/  LDC.64 R2, c[0x0][0x388] ;  /* 0x0000e200ff027b82 */ /* 0x000e700000000a00 */
[----:B------:R-:W2:Y:S08]  /*10d50*/  LDC.U8 R7, c[0x3][RZ] ;  /* 0x00c00000ff077b82 */ /* 0x000eb00000000000 */
[----:B------:R-:W3:Y:S01]  /*10d60*/  LDC.U8 R9, c[0x3][0x1] ;  /* 0x00c00040ff097b82 */ /* 0x000ee20000000000 */
[----:B0-----:R-:W-:-:S07]  /*10d70*/  IMAD R5, R5, UR4, R0 ;  /* 0x0000000405057c24 */ /* 0x001fce000f8e0200 */
[----:B------:R-:W0:Y:S01]  /*10d80*/  LDC.U8 R11, c[0x3][0x2] ;  /* 0x00c00080ff0b7b82 */ /* 0x000e220000000000 */
[----:B-1----:R-:W-:-:S07]  /*10d90*/  IMAD.WIDE.U32 R2, R5, 0x20, R2 ;  /* 0x0000002005027825 */ /* 0x002fce00078e0002 */
[----:B------:R-:W1:Y:S01]  /*10da0*/  LDC.U8 R13, c[0x3][0x3] ;  /* 0x00c000c0ff0d7b82 */ /* 0x000e620000000000 */
[----:B--2---:R2:W-:Y:S07]  /*10db0*/  STG.E.U8 desc[UR6][R2.64], R7 ;  /* 0x0000000702007986 */ /* 0x0045ee000c101106 */
[----:B------:R-:W4:Y:S01]  /*10dc0*/  LDC.U8 R15, c[0x3][0x4] ;  /* 0x00c00100ff0f7b82 */ /* 0x000f220000000000 */
[----:B---3--:R3:W-:Y:S07]  /*10dd0*/  STG.E.U8 desc[UR6][R2.64+0x1], R9 ;  /* 0x0000010902007986 */ /* 0x0087ee000c101106 */
[----:B------:R-:W5:Y:S01]  /*10de0*/  LDC.U8 R17, c[0x3][0x5] ;  /* 0x00c00140ff117b82 */ /* 0x000f620000000000 */
[----:B0-----:R0:W-:Y:S07]  /*10df0*/  STG.E.U8 desc[UR6][R2.64+0x2], R11 ;  /* 0x0000020b02007986 */ /* 0x0011ee000c101106 */
[----:B------:R-:W2:Y:S01]  /*10e00*/  LDC.U8 R19, c[0x3][0x6] ;  /* 0x00c00180ff137b82 */ /* 0x000ea20000000000 */
[----:B-1----:R1:W-:Y:S07]  /*10e10*/  STG.E.U8 desc[UR6][R2.64+0x3], R13 ;  /* 0x0000030d02007986 */ /* 0x0023ee000c101106 */
[----:B------:R-:W3:Y:S01]  /*10e20*/  LDC.U8 R21, c[0x3][0x7] ;  /* 0x00c001c0ff157b82 */ /* 0x000ee20000000000 */
[----:B----4-:R4:W-:Y:S04]  /*10e30*/  STG.E.U8 desc[UR6][R2.64+0x4], R15 ;  /* 0x0000040f02007986 */ /* 0x0109e8000c101106 */
[----:B-----5:R5:W-:Y:S03]  /*10e40*/  STG.E.U8 desc[UR6][R2.64+0x5], R17 ;  /* 0x0000051102007986 */ /* 0x020be6000c101106 */
[----:B------:R-:W0:Y:S01]  /*10e50*/  LDC.U8 R5, c[0x3][0x8] ;  /* 0x00c00200ff057b82 */ /* 0x000e220000000000 */
[----:B--2---:R2:W-:Y:S07]  /*10e60*/  STG.E.U8 desc[UR6][R2.64+0x6], R19 ;  /* 0x0000061302007986 */ /* 0x0045ee000c101106 */
[----:B------:R-:W1:Y:S01]  /*10e70*/  LDC.U8 R23, c[0x3][0x9] ;  /* 0x00c00240ff177b82 */ /* 0x000e620000000000 */
[----:B---3--:R3:W-:Y:S07]  /*10e80*/  STG.E.U8 desc[UR6][R2.64+0x7], R21 ;  /* 0x0000071502007986 */ /* 0x0087ee000c101106 */
[----:B------:R-:W4:Y:S08]  /*10e90*/  LDC.U8 R25, c[0x3][0xa] ;  /* 0x00c00280ff197b82 */ /* 0x000f300000000000 */
[----:B------:R-:W5:Y:S01]  /*10ea0*/  LDC.U8 R7, c[0x3][0xb] ;  /* 0x00c002c0ff077b82 */ /* 0x000f620000000000 */
[----:B0-----:R-:W-:Y:S07]  /*10eb0*/  STG.E.U8 desc[UR6][R2.64+0x8], R5 ;  /* 0x0000080502007986 */ /* 0x001fee000c101106 */
[----:B------:R-:W0:Y:S01]  /*10ec0*/  LDC.U8 R9, c[0x3][0xc] ;  /* 0x00c00300ff097b82 */ /* 0x000e220000000000 */
[----:B-1----:R-:W-:Y:S07]  /*10ed0*/  STG.E.U8 desc[UR6][R2.64+0x9], R23 ;  /* 0x0000091702007986 */ /* 0x002fee000c101106 */
[----:B------:R-:W1:Y:S01]  /*10ee0*/  LDC.U8 R11, c[0x3][0xd] ;  /* 0x00c00340ff0b7b82 */ /* 0x000e620000000000 */
[----:B----4-:R-:W-:Y:S07]  /*10ef0*/  STG.E.U8 desc[UR6][R2.64+0xa], R25 ;  /* 0x00000a1902007986 */ /* 0x010fee000c101106 */
[----:B------:R-:W4:Y:S01]  /*10f00*/  LDC.U8 R13, c[0x3][0xe] ;  /* 0x00c00380ff0d7b82 */ /* 0x000f220000000000 */
[----:B-----5:R-:W-:Y:S07]  /*10f10*/  STG.E.U8 desc[UR6][R2.64+0xb], R7 ;  /* 0x00000b0702007986 */ /* 0x020fee000c101106 */
[----:B------:R-:W5:Y:S01]  /*10f20*/  LDC.U8 R15, c[0x3][0xf] ;  /* 0x00c003c0ff0f7b82 */ /* 0x000f620000000000 */
[----:B0-----:R-:W-:Y:S07]  /*10f30*/  STG.E.U8 desc[UR6][R2.64+0xc], R9 ;  /* 0x00000c0902007986 */ /* 0x001fee000c101106 */
[----:B------:R-:W0:Y:S01]  /*10f40*/  LDC.U8 R17, c[0x3][0x10] ;  /* 0x00c00400ff117b82 */ /* 0x000e220000000000 */
[----:B-1----:R-:W-:Y:S07]  /*10f50*/  STG.E.U8 desc[UR6][R2.64+0xd], R11 ;  /* 0x00000d0b02007986 */ /* 0x002fee000c101106 */
[----:B--2---:R-:W1:Y:S01]  /*10f60*/  LDC.U8 R19, c[0x3][0x11] ;  /* 0x00c00440ff137b82 */ /* 0x004e620000000000 */
[----:B----4-:R-:W-:Y:S07]  /*10f70*/  STG.E.U8 desc[UR6][R2.64+0xe], R13 ;  /* 0x00000e0d02007986 */ /* 0x010fee000c101106 */
[----:B---3--:R-:W2:Y:S01]  /*10f80*/  LDC.U8 R21, c[0x3][0x12] ;  /* 0x00c00480ff157b82 */ /* 0x008ea20000000000 */
[----:B-----5:R-:W-:Y:S07]  /*10f90*/  STG.E.U8 desc[UR6][R2.64+0xf], R15 ;  /* 0x00000f0f02007986 */ /* 0x020fee000c101106 */
[----:B------:R-:W3:Y:S01]  /*10fa0*/  LDC.U8 R27, c[0x3][0x13] ;  /* 0x00c004c0ff1b7b82 */ /* 0x000ee20000000000 */
[----:B0-----:R-:W-:Y:S07]  /*10fb0*/  STG.E.U8 desc[UR6][R2.64+0x10], R17 ;  /* 0x0000101102007986 */ /* 0x001fee000c101106 */
[----:B------:R-:W0:Y:S01]  /*10fc0*/  LDC.U8 R29, c[0x3][0x14] ;  /* 0x00c00500ff1d7b82 */ /* 0x000e220000000000 */
[----:B-1----:R-:W-:Y:S07]  /*10fd0*/  STG.E.U8 desc[UR6][R2.64+0x11], R19 ;  /* 0x0000111302007986 */ /* 0x002fee000c101106 */
[----:B------:R-:W1:Y:S01]  /*10fe0*/  LDC.U8 R31, c[0x3][0x15] ;  /* 0x00c00540ff1f7b82 */ /* 0x000e620000000000 */
[----:B--2---:R-:W-:Y:S07]  /*10ff0*/  STG.E.U8 desc[UR6][R2.64+0x12], R21 ;  /* 0x0000121502007986 */ /* 0x004fee000c101106 */
[----:B------:R-:W2:Y:S01]  /*11000*/  LDC.U8 R33, c[0x3][0x16] ;  /* 0x00c00580ff217b82 */ /* 0x000ea20000000000 */
[----:B---3--:R-:W-:Y:S07]  /*11010*/  STG.E.U8 desc[UR6][R2.64+0x13], R27 ;  /* 0x0000131b02007986 */ /* 0x008fee000c101106 */
        /* <DEDUP_REMOVED lines=17> */
[----:B0-----:R-:W-:Y:S04]  /*11130*/  STG.E.U8 desc[UR6][R2.64+0x1c], R45 ;  /* 0x00001c2d02007986 */ /* 0x001fe8000c101106 */
[----:B-1----:R-:W-:Y:S04]  /*11140*/  STG.E.U8 desc[UR6][R2.64+0x1d], R47 ;  /* 0x00001d2f02007986 */ /* 0x002fe8000c101106 */
[----:B--2---:R-:W-:Y:S04]  /*11150*/  STG.E.U8 desc[UR6][R2.64+0x1e], R49 ;  /* 0x00001e3102007986 */ /* 0x004fe8000c101106 */
[----:B---3--:R-:W-:Y:S01]  /*11160*/  STG.E.U8 desc[UR6][R2.64+0x1f], R51 ;  /* 0x00001f3302007986 */ /* 0x008fe2000c101106 */
[----:B------:R-:W-:Y:S05]  /*11170*/  EXIT ;  /* 0x000000000000794d */ /* 0x000fea0003800000 */
.L_x_83:
[----:B------:R-:W-:-:S00]  /*11180*/  BRA `(.L_x_83) ;  /* 0xfffffffc00fc7947 */ /* 0x000fc0000383ffff */
[----:B------:R-:W-:-:S00]  /*11190*/  NOP ;  /* 0x0000000000007918 */ /* 0x000fc00000000000 */
        /* <DEDUP_REMOVED lines=14> */
.L_x_85:


//--------------------- .text._Z12analyze_treeP5Boardi --------------------------
	.section	.text._Z12analyze_treeP5Boardi,"ax",@progbits
	.align	128
        .global         _Z12analyze_treeP5Boardi
        .type           _Z12analyze_treeP5Boardi,@function
        .size           _Z12analyze_treeP5Boardi,(.L_x_86 - _Z12analyze_treeP5Boardi)
        .other          _Z12analyze_treeP5Boardi,@"STO_CUDA_ENTRY STV_DEFAULT"
_Z12analyze_treeP5Boardi:
.text._Z12analyze_treeP5Boardi:
[----:B------:R-:W-:Y:S01]  /*0000*/  LDC R1, c[0x0][0x37c] ;  /* 0x0000df00ff017b82 */ /* 0x000fe20000000800 */
[----:B------:R-:W-:Y:S05]  /*0010*/  EXIT ;  /* 0x000000000000794d */ /* 0x000fea0003800000 */
.L_x_84:
        /* <DEDUP_REMOVED lines=14> */
.L_x_86:


//--------------------- .nv.shared._Z6expandP5BoardS0_i --------------------------
	.section	.nv.shared._Z6expandP5BoardS0_i,"aw",@nobits
	.sectionflags	@""
.nv.shared._Z6expandP5BoardS0_i:
	.zero		16896


//--------------------- .nv.shared.reserved.0     --------------------------
	.section	.nv.shared.reserved.0,"aw",@nobits
	.weak		__nv_reservedSMEM_offset_0_alias
	.size		__nv_reservedSMEM_offset_0_alias, 0, 64
	.other		__nv_reservedSMEM_offset_0_alias,@"STO_CUDA_RESERVED_SHARED STV_DEFAULT"
__nv_reservedSMEM_offset_0_alias:
	.zero		0
	.zero		64


//--------------------- .nv.global                --------------------------
	.section	.nv.global,"aw",@nobits
.nv.global:
	.type		outputBoard,@object
	.size		outputBoard,(.L_1 - outputBoard)
outputBoard:
	.zero		32
.L_1:


//--------------------- .nv.constant0._Z6expandP5BoardS0_i --------------------------
	.section	.nv.constant0._Z6expandP5BoardS0_i,"a",@progbits
	.sectionflags	@""
	.align	4
.nv.constant0._Z6expandP5BoardS0_i:
	.zero		916


//--------------------- .nv.constant0._Z12analyze_treeP5Boardi --------------------------
	.section	.nv.constant0._Z12analyze_treeP5Boardi,"a",@progbits
	.sectionflags	@""
	.align	4
.nv.constant0._Z12analyze_treeP5Boardi:
	.zero		908


//--------------------- SYMBOLS --------------------------

	.type		.nv.reservedSmem.offset0,@object
	.size		.nv.reservedSmem.offset0,0x4
	.type		.nv.reservedSmem.cap,@object
	.size		.nv.reservedSmem.cap,0x4
